//
// Generated by NVIDIA NVVM Compiler
//
// Compiler Build ID: CL-36424714
// Cuda compilation tools, release 13.0, V13.0.88
// Based on NVVM 20.0.0
//

.version 9.0
.target sm_100
.address_size 64

	// .globl	_Z11transform_dPfiiiiiiS_iii

.visible .entry _Z11transform_dPfiiiiiiS_iii(
	.param .u64 .ptr .align 1 _Z11transform_dPfiiiiiiS_iii_param_0,
	.param .u32 _Z11transform_dPfiiiiiiS_iii_param_1,
	.param .u32 _Z11transform_dPfiiiiiiS_iii_param_2,
	.param .u32 _Z11transform_dPfiiiiiiS_iii_param_3,
	.param .u32 _Z11transform_dPfiiiiiiS_iii_param_4,
	.param .u32 _Z11transform_dPfiiiiiiS_iii_param_5,
	.param .u32 _Z11transform_dPfiiiiiiS_iii_param_6,
	.param .u64 .ptr .align 1 _Z11transform_dPfiiiiiiS_iii_param_7,
	.param .u32 _Z11transform_dPfiiiiiiS_iii_param_8,
	.param .u32 _Z11transform_dPfiiiiiiS_iii_param_9,
	.param .u32 _Z11transform_dPfiiiiiiS_iii_param_10
)
{
	.reg .pred 	%p<19>;
	.reg .b32 	%r<68>;
	.reg .b32 	%f<32>;
	.reg .b64 	%rd<23>;

	ld.param.u64 	%rd7, [_Z11transform_dPfiiiiiiS_iii_param_0];
	ld.param.u32 	%r31, [_Z11transform_dPfiiiiiiS_iii_param_1];
	ld.param.u32 	%r32, [_Z11transform_dPfiiiiiiS_iii_param_2];
	ld.param.u32 	%r33, [_Z11transform_dPfiiiiiiS_iii_param_3];
	ld.param.u32 	%r37, [_Z11transform_dPfiiiiiiS_iii_param_4];
	ld.param.u32 	%r38, [_Z11transform_dPfiiiiiiS_iii_param_6];
	ld.param.u64 	%rd8, [_Z11transform_dPfiiiiiiS_iii_param_7];
	ld.param.u32 	%r34, [_Z11transform_dPfiiiiiiS_iii_param_8];
	ld.param.u32 	%r35, [_Z11transform_dPfiiiiiiS_iii_param_9];
	ld.param.u32 	%r36, [_Z11transform_dPfiiiiiiS_iii_param_10];
	cvta.to.global.u64 	%rd1, %rd8;
	cvta.to.global.u64 	%rd2, %rd7;
	mov.u32 	%r39, %ctaid.x;
	mov.u32 	%r40, %ntid.x;
	mov.u32 	%r41, %tid.x;
	mad.lo.s32 	%r1, %r39, %r40, %r41;
	mov.u32 	%r42, %ctaid.y;
	mov.u32 	%r43, %ntid.y;
	mov.u32 	%r44, %tid.y;
	mad.lo.s32 	%r2, %r42, %r43, %r44;
	sub.s32 	%r3, %r37, %r38;
	setp.lt.s32 	%p2, %r31, 1;
	@%p2 bra 	$L__BB0_19;
	add.s32 	%r46, %r36, %r3;
	setp.lt.s32 	%p3, %r1, %r35;
	setp.lt.s32 	%p4, %r2, %r34;
	and.pred  	%p5, %p3, %p4;
	setp.gt.s32 	%p6, %r36, 0;
	and.pred  	%p1, %p5, %p6;
	mul.lo.s32 	%r4, %r46, %r2;
	mul.lo.s32 	%r5, %r46, %r1;
	and.b32  	%r6, %r36, 15;
	and.b32  	%r7, %r36, 7;
	and.b32  	%r8, %r36, 2147483632;
	and.b32  	%r9, %r36, 3;
	neg.s32 	%r10, %r8;
	add.s64 	%rd3, %rd2, 32;
	add.s64 	%rd4, %rd1, 32;
	mul.lo.s32 	%r11, %r36, %r36;
	mov.b32 	%r60, 0;
	not.pred 	%p7, %p1;
$L__BB0_2:
	@%p7 bra 	$L__BB0_18;
	mad.lo.s32 	%r48, %r60, %r34, %r2;
	mad.lo.s32 	%r49, %r48, %r35, %r1;
	mul.lo.s32 	%r13, %r11, %r49;
	mad.lo.s32 	%r14, %r60, %r32, %r4;
	mov.b32 	%r61, 0;
$L__BB0_4:
	setp.lt.u32 	%p8, %r36, 16;
	mad.lo.s32 	%r16, %r61, %r36, %r13;
	add.s32 	%r51, %r14, %r61;
	mad.lo.s32 	%r17, %r51, %r33, %r5;
	mov.b32 	%r66, 0;
	@%p8 bra 	$L__BB0_7;
	mov.u32 	%r62, %r16;
	mov.u32 	%r63, %r17;
	mov.u32 	%r64, %r10;
$L__BB0_6:
	.pragma "nounroll";
	mul.wide.s32 	%rd9, %r63, 4;
	add.s64 	%rd10, %rd3, %rd9;
	mul.wide.s32 	%rd11, %r62, 4;
	add.s64 	%rd12, %rd4, %rd11;
	ld.global.f32 	%f1, [%rd10+-32];
	st.global.f32 	[%rd12+-32], %f1;
	ld.global.f32 	%f2, [%rd10+-28];
	st.global.f32 	[%rd12+-28], %f2;
	ld.global.f32 	%f3, [%rd10+-24];
	st.global.f32 	[%rd12+-24], %f3;
	ld.global.f32 	%f4, [%rd10+-20];
	st.global.f32 	[%rd12+-20], %f4;
	ld.global.f32 	%f5, [%rd10+-16];
	st.global.f32 	[%rd12+-16], %f5;
	ld.global.f32 	%f6, [%rd10+-12];
	st.global.f32 	[%rd12+-12], %f6;
	ld.global.f32 	%f7, [%rd10+-8];
	st.global.f32 	[%rd12+-8], %f7;
	ld.global.f32 	%f8, [%rd10+-4];
	st.global.f32 	[%rd12+-4], %f8;
	ld.global.f32 	%f9, [%rd10];
	st.global.f32 	[%rd12], %f9;
	ld.global.f32 	%f10, [%rd10+4];
	st.global.f32 	[%rd12+4], %f10;
	ld.global.f32 	%f11, [%rd10+8];
	st.global.f32 	[%rd12+8], %f11;
	ld.global.f32 	%f12, [%rd10+12];
	st.global.f32 	[%rd12+12], %f12;
	ld.global.f32 	%f13, [%rd10+16];
	st.global.f32 	[%rd12+16], %f13;
	ld.global.f32 	%f14, [%rd10+20];
	st.global.f32 	[%rd12+20], %f14;
	ld.global.f32 	%f15, [%rd10+24];
	st.global.f32 	[%rd12+24], %f15;
	ld.global.f32 	%f16, [%rd10+28];
	st.global.f32 	[%rd12+28], %f16;
	add.s32 	%r64, %r64, 16;
	add.s32 	%r63, %r63, 16;
	add.s32 	%r62, %r62, 16;
	setp.ne.s32 	%p9, %r64, 0;
	mov.u32 	%r66, %r8;
	@%p9 bra 	$L__BB0_6;
$L__BB0_7:
	setp.eq.s32 	%p10, %r6, 0;
	@%p10 bra 	$L__BB0_17;
	add.s32 	%r52, %r6, -1;
	setp.lt.u32 	%p11, %r52, 7;
	@%p11 bra 	$L__BB0_10;
	add.s32 	%r53, %r66, %r16;
	add.s32 	%r54, %r17, %r66;
	mul.wide.s32 	%rd13, %r54, 4;
	add.s64 	%rd14, %rd2, %rd13;
	ld.global.f32 	%f17, [%rd14];
	mul.wide.s32 	%rd15, %r53, 4;
	add.s64 	%rd16, %rd1, %rd15;
	st.global.f32 	[%rd16], %f17;
	ld.global.f32 	%f18, [%rd14+4];
	st.global.f32 	[%rd16+4], %f18;
	ld.global.f32 	%f19, [%rd14+8];
	st.global.f32 	[%rd16+8], %f19;
	ld.global.f32 	%f20, [%rd14+12];
	st.global.f32 	[%rd16+12], %f20;
	ld.global.f32 	%f21, [%rd14+16];
	st.global.f32 	[%rd16+16], %f21;
	ld.global.f32 	%f22, [%rd14+20];
	st.global.f32 	[%rd16+20], %f22;
	ld.global.f32 	%f23, [%rd14+24];
	st.global.f32 	[%rd16+24], %f23;
	ld.global.f32 	%f24, [%rd14+28];
	st.global.f32 	[%rd16+28], %f24;
	add.s32 	%r66, %r66, 8;
$L__BB0_10:
	setp.eq.s32 	%p12, %r7, 0;
	@%p12 bra 	$L__BB0_17;
	add.s32 	%r55, %r7, -1;
	setp.lt.u32 	%p13, %r55, 3;
	@%p13 bra 	$L__BB0_13;
	add.s32 	%r56, %r66, %r16;
	add.s32 	%r57, %r17, %r66;
	mul.wide.s32 	%rd17, %r57, 4;
	add.s64 	%rd18, %rd2, %rd17;
	ld.global.f32 	%f25, [%rd18];
	mul.wide.s32 	%rd19, %r56, 4;
	add.s64 	%rd20, %rd1, %rd19;
	st.global.f32 	[%rd20], %f25;
	ld.global.f32 	%f26, [%rd18+4];
	st.global.f32 	[%rd20+4], %f26;
	ld.global.f32 	%f27, [%rd18+8];
	st.global.f32 	[%rd20+8], %f27;
	ld.global.f32 	%f28, [%rd18+12];
	st.global.f32 	[%rd20+12], %f28;
	add.s32 	%r66, %r66, 4;
$L__BB0_13:
	setp.eq.s32 	%p14, %r9, 0;
	@%p14 bra 	$L__BB0_17;
	setp.eq.s32 	%p15, %r9, 1;
	add.s32 	%r58, %r66, %r16;
	add.s32 	%r59, %r17, %r66;
	mul.wide.s32 	%rd21, %r59, 4;
	add.s64 	%rd5, %rd2, %rd21;
	ld.global.f32 	%f29, [%rd5];
	mul.wide.s32 	%rd22, %r58, 4;
	add.s64 	%rd6, %rd1, %rd22;
	st.global.f32 	[%rd6], %f29;
	@%p15 bra 	$L__BB0_17;
	setp.eq.s32 	%p16, %r9, 2;
	ld.global.f32 	%f30, [%rd5+4];
	st.global.f32 	[%rd6+4], %f30;
	@%p16 bra 	$L__BB0_17;
	ld.global.f32 	%f31, [%rd5+8];
	st.global.f32 	[%rd6+8], %f31;
$L__BB0_17:
	add.s32 	%r61, %r61, 1;
	setp.ne.s32 	%p17, %r61, %r36;
	@%p17 bra 	$L__BB0_4;
$L__BB0_18:
	add.s32 	%r60, %r60, 1;
	setp.ne.s32 	%p18, %r60, %r31;
	@%p18 bra 	$L__BB0_2;
$L__BB0_19:
	ret;

}
	// .globl	_Z13conv_winogradPfS_S_iiiiii
.visible .entry _Z13conv_winogradPfS_S_iiiiii(
	.param .u64 .ptr .align 1 _Z13conv_winogradPfS_S_iiiiii_param_0,
	.param .u64 .ptr .align 1 _Z13conv_winogradPfS_S_iiiiii_param_1,
	.param .u64 .ptr .align 1 _Z13conv_winogradPfS_S_iiiiii_param_2,
	.param .u32 _Z13conv_winogradPfS_S_iiiiii_param_3,
	.param .u32 _Z13conv_winogradPfS_S_iiiiii_param_4,
	.param .u32 _Z13conv_winogradPfS_S_iiiiii_param_5,
	.param .u32 _Z13conv_winogradPfS_S_iiiiii_param_6,
	.param .u32 _Z13conv_winogradPfS_S_iiiiii_param_7,
	.param .u32 _Z13conv_winogradPfS_S_iiiiii_param_8
)
{
	.reg .pred 	%p<9>;
	.reg .b32 	%r<50>;
	.reg .b32 	%f<109>;
	.reg .b64 	%rd<27>;

	ld.param.u64 	%rd5, [_Z13conv_winogradPfS_S_iiiiii_param_0];
	ld.param.u64 	%rd6, [_Z13conv_winogradPfS_S_iiiiii_param_1];
	ld.param.u32 	%r16, [_Z13conv_winogradPfS_S_iiiiii_param_3];
	ld.param.u32 	%r17, [_Z13conv_winogradPfS_S_iiiiii_param_4];
	ld.param.u32 	%r19, [_Z13conv_winogradPfS_S_iiiiii_param_6];
	ld.param.u32 	%r20, [_Z13conv_winogradPfS_S_iiiiii_param_7];
	ld.param.u32 	%r21, [_Z13conv_winogradPfS_S_iiiiii_param_8];
	mul.lo.s32 	%r22, %r20, %r17;
	mul.lo.s32 	%r1, %r22, %r20;
	mul.lo.s32 	%r23, %r21, %r17;
	mul.lo.s32 	%r2, %r23, %r21;
	setp.lt.s32 	%p2, %r19, 1;
	@%p2 bra 	$L__BB1_8;
	ld.param.u32 	%r43, [_Z13conv_winogradPfS_S_iiiiii_param_5];
	mov.u32 	%r24, %tid.x;
	mov.u32 	%r25, %ntid.x;
	mov.u32 	%r26, %ctaid.x;
	mad.lo.s32 	%r27, %r26, %r25, %r24;
	mov.u32 	%r28, %tid.y;
	mov.u32 	%r29, %ntid.y;
	mov.u32 	%r30, %ctaid.y;
	mad.lo.s32 	%r31, %r30, %r29, %r28;
	setp.lt.s32 	%p3, %r43, 1;
	setp.lt.s32 	%p4, %r27, %r17;
	setp.lt.s32 	%p5, %r31, %r16;
	and.pred  	%p1, %p4, %p5;
	mul.lo.s32 	%r3, %r20, %r20;
	mul.lo.s32 	%r33, %r1, %r31;
	cvt.s64.s32 	%rd8, %r33;
	mul.lo.s32 	%r34, %r3, %r27;
	cvt.s64.s32 	%rd9, %r34;
	add.s64 	%rd1, %rd8, %rd9;
	mul.lo.s32 	%r35, %r2, %r31;
	cvt.s64.s32 	%rd10, %r35;
	mul.lo.s32 	%r36, %r21, %r27;
	mul.lo.s32 	%r37, %r36, %r21;
	cvt.s64.s32 	%rd11, %r37;
	add.s64 	%rd2, %rd10, %rd11;
	@%p3 bra 	$L__BB1_8;
	ld.param.u32 	%r44, [_Z13conv_winogradPfS_S_iiiiii_param_5];
	mul.lo.s32 	%r4, %r2, %r16;
	mul.lo.s32 	%r5, %r1, %r16;
	mul.lo.s32 	%r39, %r20, %r44;
	mul.lo.s32 	%r6, %r39, %r20;
	cvta.to.global.u64 	%rd3, %rd5;
	cvta.to.global.u64 	%rd4, %rd6;
	mov.b32 	%r46, 0;
	not.pred 	%p6, %p1;
$L__BB1_3:
	ld.param.u32 	%r45, [_Z13conv_winogradPfS_S_iiiiii_param_5];
	neg.s32 	%r49, %r45;
	mov.b32 	%r47, 0;
	mul.lo.s32 	%r41, %r6, %r46;
	cvt.s64.s32 	%rd13, %r41;
	mul.lo.s32 	%r42, %r4, %r46;
	cvt.s64.s32 	%rd22, %r42;
	add.s64 	%rd23, %rd2, %rd22;
	shl.b64 	%rd24, %rd23, 2;
	mov.u32 	%r48, %r47;
$L__BB1_4:
	@%p6 bra 	$L__BB1_6;
	ld.param.u64 	%rd26, [_Z13conv_winogradPfS_S_iiiiii_param_2];
	cvt.s64.s32 	%rd12, %r47;
	add.s64 	%rd14, %rd12, %rd13;
	cvt.s64.s32 	%rd15, %r48;
	add.s64 	%rd16, %rd1, %rd15;
	shl.b64 	%rd17, %rd16, 2;
	add.s64 	%rd18, %rd4, %rd17;
	ld.global.f32 	%f1, [%rd18];
	ld.global.f32 	%f2, [%rd18+32];
	sub.f32 	%f3, %f1, %f2;
	ld.global.f32 	%f4, [%rd18+4];
	ld.global.f32 	%f5, [%rd18+36];
	sub.f32 	%f6, %f4, %f5;
	ld.global.f32 	%f7, [%rd18+8];
	ld.global.f32 	%f8, [%rd18+40];
	sub.f32 	%f9, %f7, %f8;
	ld.global.f32 	%f10, [%rd18+12];
	ld.global.f32 	%f11, [%rd18+44];
	sub.f32 	%f12, %f10, %f11;
	ld.global.f32 	%f13, [%rd18+16];
	add.f32 	%f14, %f13, %f2;
	ld.global.f32 	%f15, [%rd18+20];
	add.f32 	%f16, %f15, %f5;
	ld.global.f32 	%f17, [%rd18+24];
	add.f32 	%f18, %f17, %f8;
	ld.global.f32 	%f19, [%rd18+28];
	add.f32 	%f20, %f19, %f11;
	sub.f32 	%f21, %f2, %f13;
	sub.f32 	%f22, %f5, %f15;
	sub.f32 	%f23, %f8, %f17;
	sub.f32 	%f24, %f11, %f19;
	ld.global.f32 	%f25, [%rd18+48];
	sub.f32 	%f26, %f13, %f25;
	ld.global.f32 	%f27, [%rd18+52];
	sub.f32 	%f28, %f15, %f27;
	ld.global.f32 	%f29, [%rd18+56];
	sub.f32 	%f30, %f17, %f29;
	ld.global.f32 	%f31, [%rd18+60];
	sub.f32 	%f32, %f19, %f31;
	sub.f32 	%f33, %f3, %f9;
	sub.f32 	%f34, %f14, %f18;
	sub.f32 	%f35, %f21, %f23;
	sub.f32 	%f36, %f26, %f30;
	add.f32 	%f37, %f6, %f9;
	add.f32 	%f38, %f16, %f18;
	add.f32 	%f39, %f22, %f23;
	add.f32 	%f40, %f28, %f30;
	sub.f32 	%f41, %f9, %f6;
	sub.f32 	%f42, %f18, %f16;
	sub.f32 	%f43, %f23, %f22;
	sub.f32 	%f44, %f30, %f28;
	sub.f32 	%f45, %f6, %f12;
	sub.f32 	%f46, %f16, %f20;
	sub.f32 	%f47, %f22, %f24;
	sub.f32 	%f48, %f28, %f32;
	shl.b64 	%rd19, %rd14, 2;
	add.s64 	%rd20, %rd3, %rd19;
	ld.global.f32 	%f49, [%rd20];
	ld.global.f32 	%f50, [%rd20+4];
	ld.global.f32 	%f51, [%rd20+8];
	ld.global.f32 	%f52, [%rd20+12];
	ld.global.f32 	%f53, [%rd20+16];
	mul.f32 	%f54, %f53, %f34;
	ld.global.f32 	%f55, [%rd20+20];
	mul.f32 	%f56, %f55, %f38;
	ld.global.f32 	%f57, [%rd20+24];
	mul.f32 	%f58, %f57, %f42;
	ld.global.f32 	%f59, [%rd20+28];
	mul.f32 	%f60, %f59, %f46;
	ld.global.f32 	%f61, [%rd20+32];
	mul.f32 	%f62, %f61, %f35;
	ld.global.f32 	%f63, [%rd20+36];
	mul.f32 	%f64, %f63, %f39;
	ld.global.f32 	%f65, [%rd20+40];
	mul.f32 	%f66, %f65, %f43;
	ld.global.f32 	%f67, [%rd20+44];
	mul.f32 	%f68, %f67, %f47;
	ld.global.f32 	%f69, [%rd20+48];
	mul.f32 	%f70, %f69, %f36;
	ld.global.f32 	%f71, [%rd20+52];
	mul.f32 	%f72, %f71, %f40;
	ld.global.f32 	%f73, [%rd20+56];
	mul.f32 	%f74, %f73, %f44;
	ld.global.f32 	%f75, [%rd20+60];
	mul.f32 	%f76, %f75, %f48;
	fma.rn.f32 	%f77, %f49, %f33, %f54;
	add.f32 	%f78, %f77, %f62;
	fma.rn.f32 	%f79, %f50, %f37, %f56;
	add.f32 	%f80, %f79, %f64;
	fma.rn.f32 	%f81, %f51, %f41, %f58;
	add.f32 	%f82, %f81, %f66;
	fma.rn.f32 	%f83, %f52, %f45, %f60;
	add.f32 	%f84, %f83, %f68;
	sub.f32 	%f85, %f54, %f62;
	sub.f32 	%f86, %f85, %f70;
	sub.f32 	%f87, %f56, %f64;
	sub.f32 	%f88, %f87, %f72;
	sub.f32 	%f89, %f58, %f66;
	sub.f32 	%f90, %f89, %f74;
	sub.f32 	%f91, %f60, %f68;
	sub.f32 	%f92, %f91, %f76;
	add.f32 	%f93, %f78, %f80;
	add.f32 	%f94, %f93, %f82;
	cvta.to.global.u64 	%rd21, %rd26;
	add.s64 	%rd25, %rd21, %rd24;
	ld.global.f32 	%f95, [%rd25];
	add.f32 	%f96, %f95, %f94;
	st.global.f32 	[%rd25], %f96;
	add.f32 	%f97, %f86, %f88;
	add.f32 	%f98, %f97, %f90;
	ld.global.f32 	%f99, [%rd25+8];
	add.f32 	%f100, %f99, %f98;
	st.global.f32 	[%rd25+8], %f100;
	sub.f32 	%f101, %f80, %f82;
	sub.f32 	%f102, %f101, %f84;
	ld.global.f32 	%f103, [%rd25+4];
	add.f32 	%f104, %f103, %f102;
	st.global.f32 	[%rd25+4], %f104;
	sub.f32 	%f105, %f88, %f90;
	sub.f32 	%f106, %f105, %f92;
	ld.global.f32 	%f107, [%rd25+12];
	add.f32 	%f108, %f107, %f106;
	st.global.f32 	[%rd25+12], %f108;
$L__BB1_6:
	add.s32 	%r49, %r49, 1;
	setp.ne.s32 	%p7, %r49, 0;
	add.s32 	%r48, %r48, %r5;
	add.s32 	%r47, %r47, %r3;
	@%p7 bra 	$L__BB1_4;
	add.s32 	%r46, %r46, 1;
	setp.ne.s32 	%p8, %r46, %r19;
	@%p8 bra 	$L__BB1_3;
$L__BB1_8:
	ret;

}
	// .globl	_Z11transform_oPfiiiiiiiS_iiiii
.visible .entry _Z11transform_oPfiiiiiiiS_iiiii(
	.param .u64 .ptr .align 1 _Z11transform_oPfiiiiiiiS_iiiii_param_0,
	.param .u32 _Z11transform_oPfiiiiiiiS_iiiii_param_1,
	.param .u32 _Z11transform_oPfiiiiiiiS_iiiii_param_2,
	.param .u32 _Z11transform_oPfiiiiiiiS_iiiii_param_3,
	.param .u32 _Z11transform_oPfiiiiiiiS_iiiii_param_4,
	.param .u32 _Z11transform_oPfiiiiiiiS_iiiii_param_5,
	.param .u32 _Z11transform_oPfiiiiiiiS_iiiii_param_6,
	.param .u32 _Z11transform_oPfiiiiiiiS_iiiii_param_7,
	.param .u64 .ptr .align 1 _Z11transform_oPfiiiiiiiS_iiiii_param_8,
	.param .u32 _Z11transform_oPfiiiiiiiS_iiiii_param_9,
	.param .u32 _Z11transform_oPfiiiiiiiS_iiiii_param_10,
	.param .u32 _Z11transform_oPfiiiiiiiS_iiiii_param_11,
	.param .u32 _Z11transform_oPfiiiiiiiS_iiiii_param_12,
	.param .u32 _Z11transform_oPfiiiiiiiS_iiiii_param_13
)
{
	.reg .pred 	%p<19>;
	.reg .b32 	%r<72>;
	.reg .b32 	%f<32>;
	.reg .b64 	%rd<23>;

	ld.param.u64 	%rd7, [_Z11transform_oPfiiiiiiiS_iiiii_param_0];
	ld.param.u32 	%r28, [_Z11transform_oPfiiiiiiiS_iiiii_param_1];
	ld.param.u64 	%rd8, [_Z11transform_oPfiiiiiiiS_iiiii_param_8];
	ld.param.u32 	%r29, [_Z11transform_oPfiiiiiiiS_iiiii_param_9];
	ld.param.u32 	%r30, [_Z11transform_oPfiiiiiiiS_iiiii_param_10];
	ld.param.u32 	%r32, [_Z11transform_oPfiiiiiiiS_iiiii_param_12];
	ld.param.u32 	%r33, [_Z11transform_oPfiiiiiiiS_iiiii_param_13];
	cvta.to.global.u64 	%rd1, %rd8;
	cvta.to.global.u64 	%rd2, %rd7;
	setp.lt.s32 	%p2, %r28, 1;
	@%p2 bra 	$L__BB2_19;
	mov.u32 	%r35, %tid.y;
	mov.u32 	%r36, %ntid.y;
	mov.u32 	%r37, %ctaid.y;
	mad.lo.s32 	%r38, %r37, %r36, %r35;
	mov.u32 	%r40, %tid.x;
	mov.u32 	%r41, %ntid.x;
	mov.u32 	%r42, %ctaid.x;
	mad.lo.s32 	%r43, %r42, %r41, %r40;
	setp.lt.s32 	%p3, %r43, %r30;
	setp.lt.s32 	%p4, %r38, %r29;
	and.pred  	%p5, %p3, %p4;
	setp.gt.s32 	%p6, %r33, 0;
	and.pred  	%p1, %p5, %p6;
	mul.lo.s32 	%r1, %r33, %r38;
	mul.lo.s32 	%r2, %r33, %r43;
	mad.lo.s32 	%r44, %r30, %r38, %r43;
	mul.lo.s32 	%r3, %r44, %r33;
	and.b32  	%r4, %r33, 15;
	and.b32  	%r5, %r33, 7;
	and.b32  	%r6, %r33, 2147483632;
	add.s64 	%rd3, %rd1, 32;
	add.s64 	%rd4, %rd2, 32;
	mov.b32 	%r64, 0;
	not.pred 	%p7, %p1;
$L__BB2_2:
	@%p7 bra 	$L__BB2_18;
	ld.param.u32 	%r62, [_Z11transform_oPfiiiiiiiS_iiiii_param_11];
	mul.lo.s32 	%r46, %r32, %r62;
	mul.lo.s32 	%r8, %r46, %r64;
	mov.b32 	%r65, 0;
$L__BB2_4:
	setp.lt.u32 	%p8, %r33, 16;
	add.s32 	%r48, %r65, %r1;
	add.s32 	%r49, %r8, %r2;
	mad.lo.s32 	%r10, %r48, %r32, %r49;
	add.s32 	%r50, %r65, %r3;
	mad.lo.s32 	%r11, %r50, %r33, %r8;
	mov.b32 	%r70, 0;
	@%p8 bra 	$L__BB2_7;
	ld.param.u32 	%r63, [_Z11transform_oPfiiiiiiiS_iiiii_param_11];
	and.b32  	%r51, %r33, 2147483632;
	neg.s32 	%r68, %r51;
	mad.lo.s32 	%r52, %r63, %r64, %r1;
	add.s32 	%r53, %r52, %r65;
	mad.lo.s32 	%r67, %r32, %r53, %r2;
	mov.u32 	%r66, %r11;
$L__BB2_6:
	.pragma "nounroll";
	mul.wide.s32 	%rd9, %r67, 4;
	add.s64 	%rd10, %rd3, %rd9;
	mul.wide.s32 	%rd11, %r66, 4;
	add.s64 	%rd12, %rd4, %rd11;
	ld.global.f32 	%f1, [%rd12+-32];
	st.global.f32 	[%rd10+-32], %f1;
	ld.global.f32 	%f2, [%rd12+-28];
	st.global.f32 	[%rd10+-28], %f2;
	ld.global.f32 	%f3, [%rd12+-24];
	st.global.f32 	[%rd10+-24], %f3;
	ld.global.f32 	%f4, [%rd12+-20];
	st.global.f32 	[%rd10+-20], %f4;
	ld.global.f32 	%f5, [%rd12+-16];
	st.global.f32 	[%rd10+-16], %f5;
	ld.global.f32 	%f6, [%rd12+-12];
	st.global.f32 	[%rd10+-12], %f6;
	ld.global.f32 	%f7, [%rd12+-8];
	st.global.f32 	[%rd10+-8], %f7;
	ld.global.f32 	%f8, [%rd12+-4];
	st.global.f32 	[%rd10+-4], %f8;
	ld.global.f32 	%f9, [%rd12];
	st.global.f32 	[%rd10], %f9;
	ld.global.f32 	%f10, [%rd12+4];
	st.global.f32 	[%rd10+4], %f10;
	ld.global.f32 	%f11, [%rd12+8];
	st.global.f32 	[%rd10+8], %f11;
	ld.global.f32 	%f12, [%rd12+12];
	st.global.f32 	[%rd10+12], %f12;
	ld.global.f32 	%f13, [%rd12+16];
	st.global.f32 	[%rd10+16], %f13;
	ld.global.f32 	%f14, [%rd12+20];
	st.global.f32 	[%rd10+20], %f14;
	ld.global.f32 	%f15, [%rd12+24];
	st.global.f32 	[%rd10+24], %f15;
	ld.global.f32 	%f16, [%rd12+28];
	st.global.f32 	[%rd10+28], %f16;
	add.s32 	%r68, %r68, 16;
	add.s32 	%r67, %r67, 16;
	add.s32 	%r66, %r66, 16;
	setp.ne.s32 	%p9, %r68, 0;
	mov.u32 	%r70, %r6;
	@%p9 bra 	$L__BB2_6;
$L__BB2_7:
	setp.eq.s32 	%p10, %r4, 0;
	@%p10 bra 	$L__BB2_17;
	add.s32 	%r54, %r4, -1;
	setp.lt.u32 	%p11, %r54, 7;
	@%p11 bra 	$L__BB2_10;
	add.s32 	%r55, %r10, %r70;
	add.s32 	%r56, %r70, %r11;
	mul.wide.s32 	%rd13, %r56, 4;
	add.s64 	%rd14, %rd2, %rd13;
	ld.global.f32 	%f17, [%rd14];
	mul.wide.s32 	%rd15, %r55, 4;
	add.s64 	%rd16, %rd1, %rd15;
	st.global.f32 	[%rd16], %f17;
	ld.global.f32 	%f18, [%rd14+4];
	st.global.f32 	[%rd16+4], %f18;
	ld.global.f32 	%f19, [%rd14+8];
	st.global.f32 	[%rd16+8], %f19;
	ld.global.f32 	%f20, [%rd14+12];
	st.global.f32 	[%rd16+12], %f20;
	ld.global.f32 	%f21, [%rd14+16];
	st.global.f32 	[%rd16+16], %f21;
	ld.global.f32 	%f22, [%rd14+20];
	st.global.f32 	[%rd16+20], %f22;
	ld.global.f32 	%f23, [%rd14+24];
	st.global.f32 	[%rd16+24], %f23;
	ld.global.f32 	%f24, [%rd14+28];
	st.global.f32 	[%rd16+28], %f24;
	add.s32 	%r70, %r70, 8;
$L__BB2_10:
	setp.eq.s32 	%p12, %r5, 0;
	@%p12 bra 	$L__BB2_17;
	add.s32 	%r57, %r5, -1;
	setp.lt.u32 	%p13, %r57, 3;
	@%p13 bra 	$L__BB2_13;
	add.s32 	%r58, %r10, %r70;
	add.s32 	%r59, %r70, %r11;
	mul.wide.s32 	%rd17, %r59, 4;
	add.s64 	%rd18, %rd2, %rd17;
	ld.global.f32 	%f25, [%rd18];
	mul.wide.s32 	%rd19, %r58, 4;
	add.s64 	%rd20, %rd1, %rd19;
	st.global.f32 	[%rd20], %f25;
	ld.global.f32 	%f26, [%rd18+4];
	st.global.f32 	[%rd20+4], %f26;
	ld.global.f32 	%f27, [%rd18+8];
	st.global.f32 	[%rd20+8], %f27;
	ld.global.f32 	%f28, [%rd18+12];
	st.global.f32 	[%rd20+12], %f28;
	add.s32 	%r70, %r70, 4;
$L__BB2_13:
	and.b32  	%r25, %r33, 3;
	setp.eq.s32 	%p14, %r25, 0;
	@%p14 bra 	$L__BB2_17;
	setp.eq.s32 	%p15, %r25, 1;
	add.s32 	%r60, %r10, %r70;
	add.s32 	%r61, %r70, %r11;
	mul.wide.s32 	%rd21, %r61, 4;
	add.s64 	%rd5, %rd2, %rd21;
	ld.global.f32 	%f29, [%rd5];
	mul.wide.s32 	%rd22, %r60, 4;
	add.s64 	%rd6, %rd1, %rd22;
	st.global.f32 	[%rd6], %f29;
	@%p15 bra 	$L__BB2_17;
	setp.eq.s32 	%p16, %r25, 2;
	ld.global.f32 	%f30, [%rd5+4];
	st.global.f32 	[%rd6+4], %f30;
	@%p16 bra 	$L__BB2_17;
	ld.global.f32 	%f31, [%rd5+8];
	st.global.f32 	[%rd6+8], %f31;
$L__BB2_17:
	add.s32 	%r65, %r65, 1;
	setp.ne.s32 	%p17, %r65, %r33;
	@%p17 bra 	$L__BB2_4;
$L__BB2_18:
	add.s32 	%r64, %r64, 1;
	setp.ne.s32 	%p18, %r64, %r28;
	@%p18 bra 	$L__BB2_2;
$L__BB2_19:
	ret;

}


// ===== COMPILED SASS (sm_100) =====

	.target	sm_100

	.elftype	@"ET_EXEC"


//--------------------- .note.nv.tkinfo           --------------------------
	.section	.note.nv.tkinfo,"",@"SHT_NOTE"
	.sectionflags	@"SHF_NOTE_NV_TKINFO"
	.tkinfo
        /*0018*/ 	.word	0x00000002
        /*0030*/ 	.string	""
        /*0030*/ 	.string	"ptxas"
        /*0030*/ 	.string	"Cuda compilation tools, release 13.0, V13.0.88"
        /*0030*/ 	.string	"Build cuda_13.0.r13.0/compiler.36424714_0"
        /*0030*/ 	.string	"-arch sm_100 -m 64 "



//--------------------- .note.nv.cuinfo           --------------------------
	.section	.note.nv.cuinfo,"",@"SHT_NOTE"
	.sectionflags	@"SHF_NOTE_NV_CUINFO"
        /*0018*/ 	.short	0x0002
        /*001a*/ 	.short	0x0064
        /*001c*/ 	.short	0x0082
	.zero		2


//--------------------- .nv.info                  --------------------------
	.section	.nv.info,"",@"SHT_CUDA_INFO"
	.align	4


	//----- nvinfo : EIATTR_REGCOUNT
	.align		4
        /*0000*/ 	.byte	0x04, 0x2f
        /*0002*/ 	.short	(.L_1 - .L_0)
	.align		4
.L_0:
        /*0004*/ 	.word	index@(_Z11transform_dPfiiiiiiS_iii)
        /*0008*/ 	.word	0x0000001c


	//----- nvinfo : EIATTR_FRAME_SIZE
	.align		4
.L_1:
        /*000c*/ 	.byte	0x04, 0x11
        /*000e*/ 	.short	(.L_3 - .L_2)
	.align		4
.L_2:
        /*0010*/ 	.word	index@(_Z11transform_dPfiiiiiiS_iii)
        /*0014*/ 	.word	0x00000000


	//----- nvinfo : EIATTR_REGCOUNT
	.align		4
.L_3:
        /*0018*/ 	.byte	0x04, 0x2f
        /*001a*/ 	.short	(.L_5 - .L_4)
	.align		4
.L_4:
        /*001c*/ 	.word	index@(_Z13conv_winogradPfS_S_iiiiii)
        /*0020*/ 	.word	0x00000028


	//----- nvinfo : EIATTR_FRAME_SIZE
	.align		4
.L_5:
        /*0024*/ 	.byte	0x04, 0x11
        /*0026*/ 	.short	(.L_7 - .L_6)
	.align		4
.L_6:
        /*0028*/ 	.word	index@(_Z13conv_winogradPfS_S_iiiiii)
        /*002c*/ 	.word	0x00000000


	//----- nvinfo : EIATTR_REGCOUNT
	.align		4
.L_7:
        /*0030*/ 	.byte	0x04, 0x2f
        /*0032*/ 	.short	(.L_9 - .L_8)
	.align		4
.L_8:
        /*0034*/ 	.word	index@(_Z11transform_oPfiiiiiiiS_iiiii)
        /*0038*/ 	.word	0x0000001c


	//----- nvinfo : EIATTR_FRAME_SIZE
	.align		4
.L_9:
        /*003c*/ 	.byte	0x04, 0x11
        /*003e*/ 	.short	(.L_11 - .L_10)
	.align		4
.L_10:
        /*0040*/ 	.word	index@(_Z11transform_oPfiiiiiiiS_iiiii)
        /*0044*/ 	.word	0x00000000


	//----- nvinfo : EIATTR_MIN_STACK_SIZE
	.align		4
.L_11:
        /*0048*/ 	.byte	0x04, 0x12
        /*004a*/ 	.short	(.L_13 - .L_12)
	.align		4
.L_12:
        /*004c*/ 	.word	index@(_Z11transform_oPfiiiiiiiS_iiiii)
        /*0050*/ 	.word	0x00000000


	//----- nvinfo : EIATTR_MIN_STACK_SIZE
	.align		4
.L_13:
        /*0054*/ 	.byte	0x04, 0x12
        /*0056*/ 	.short	(.L_15 - .L_14)
	.align		4
.L_14:
        /*0058*/ 	.word	index@(_Z13conv_winogradPfS_S_iiiiii)
        /*005c*/ 	.word	0x00000000


	//----- nvinfo : EIATTR_MIN_STACK_SIZE
	.align		4
.L_15:
        /*0060*/ 	.byte	0x04, 0x12
        /*0062*/ 	.short	(.L_17 - .L_16)
	.align		4
.L_16:
        /*0064*/ 	.word	index@(_Z11transform_dPfiiiiiiS_iii)
        /*0068*/ 	.word	0x00000000
.L_17:


//--------------------- .nv.compat                --------------------------
	.section	.nv.compat,"",@"SHT_CUDA_COMPAT_INFO"
	.align	4
        /*0000*/ 	.byte	0x02, 0x09, 0x00, 0x00, 0x02, 0x02, 0x01, 0x00, 0x02, 0x05, 0x05, 0x00, 0x03, 0x07, 0x01, 0x01
        /*0010*/ 	.byte	0x02, 0x03, 0x00, 0x00, 0x02, 0x06, 0x01, 0x00, 0x04, 0x0b, 0x08, 0x00, 0x09, 0x00, 0x00, 0x00
        /*0020*/ 	.byte	0x00, 0x00, 0x00, 0x00


//--------------------- .nv.info._Z11transform_oPfiiiiiiiS_iiiii --------------------------
	.section	.nv.info._Z11transform_oPfiiiiiiiS_iiiii,"",@"SHT_CUDA_INFO"
	.sectionflags	@""
	.align	4


	//----- nvinfo : EIATTR_CUDA_API_VERSION
	.align		4
        /*0000*/ 	.byte	0x04, 0x37
        /*0002*/ 	.short	(.L_19 - .L_18)
.L_18:
        /*0004*/ 	.word	0x00000082


	//----- nvinfo : EIATTR_KPARAM_INFO
	.align		4
.L_19:
        /*0008*/ 	.byte	0x04, 0x17
        /*000a*/ 	.short	(.L_21 - .L_20)
.L_20:
        /*000c*/ 	.word	0x00000000
        /*0010*/ 	.short	0x000d
        /*0012*/ 	.short	0x0040
        /*0014*/ 	.byte	0x00, 0xf0, 0x11, 0x00


	//----- nvinfo : EIATTR_KPARAM_INFO
	.align		4
.L_21:
        /*0018*/ 	.byte	0x04, 0x17
        /*001a*/ 	.short	(.L_23 - .L_22)
.L_22:
        /*001c*/ 	.word	0x00000000
        /*0020*/ 	.short	0x000c
        /*0022*/ 	.short	0x003c
        /*0024*/ 	.byte	0x00, 0xf0, 0x11, 0x00


	//----- nvinfo : EIATTR_KPARAM_INFO
	.align		4
.L_23:
        /*0028*/ 	.byte	0x04, 0x17
        /*002a*/ 	.short	(.L_25 - .L_24)
.L_24:
        /*002c*/ 	.word	0x00000000
        /*0030*/ 	.short	0x000b
        /*0032*/ 	.short	0x0038
        /*0034*/ 	.byte	0x00, 0xf0, 0x11, 0x00


	//----- nvinfo : EIATTR_KPARAM_INFO
	.align		4
.L_25:
        /*0038*/ 	.byte	0x04, 0x17
        /*003a*/ 	.short	(.L_27 - .L_26)
.L_26:
        /*003c*/ 	.word	0x00000000
        /*0040*/ 	.short	0x000a
        /*0042*/ 	.short	0x0034
        /*0044*/ 	.byte	0x00, 0xf0, 0x11, 0x00


	//----- nvinfo : EIATTR_KPARAM_INFO
	.align		4
.L_27:
        /*0048*/ 	.byte	0x04, 0x17
        /*004a*/ 	.short	(.L_29 - .L_28)
.L_28:
        /*004c*/ 	.word	0x00000000
        /*0050*/ 	.short	0x0009
        /*0052*/ 	.short	0x0030
        /*0054*/ 	.byte	0x00, 0xf0, 0x11, 0x00


	//----- nvinfo : EIATTR_KPARAM_INFO
	.align		4
.L_29:
        /*0058*/ 	.byte	0x04, 0x17
        /*005a*/ 	.short	(.L_31 - .L_30)
.L_30:
        /*005c*/ 	.word	0x00000000
        /*0060*/ 	.short	0x0008
        /*0062*/ 	.short	0x0028
        /*0064*/ 	.byte	0x00, 0xf5, 0x21, 0x00


	//----- nvinfo : EIATTR_KPARAM_INFO
	.align		4
.L_31:
        /*0068*/ 	.byte	0x04, 0x17
        /*006a*/ 	.short	(.L_33 - .L_32)
.L_32:
        /*006c*/ 	.word	0x00000000
        /*0070*/ 	.short	0x0007
        /*0072*/ 	.short	0x0020
        /*0074*/ 	.byte	0x00, 0xf0, 0x11, 0x00


	//----- nvinfo : EIATTR_KPARAM_INFO
	.align		4
.L_33:
        /*0078*/ 	.byte	0x04, 0x17
        /*007a*/ 	.short	(.L_35 - .L_34)
.L_34:
        /*007c*/ 	.word	0x00000000
        /*0080*/ 	.short	0x0006
        /*0082*/ 	.short	0x001c
        /*0084*/ 	.byte	0x00, 0xf0, 0x11, 0x00


	//----- nvinfo : EIATTR_KPARAM_INFO
	.align		4
.L_35:
        /*0088*/ 	.byte	0x04, 0x17
        /*008a*/ 	.short	(.L_37 - .L_36)
.L_36:
        /*008c*/ 	.word	0x00000000
        /*0090*/ 	.short	0x0005
        /*0092*/ 	.short	0x0018
        /*0094*/ 	.byte	0x00, 0xf0, 0x11, 0x00


	//----- nvinfo : EIATTR_KPARAM_INFO
	.align		4
.L_37:
        /*0098*/ 	.byte	0x04, 0x17
        /*009a*/ 	.short	(.L_39 - .L_38)
.L_38:
        /*009c*/ 	.word	0x00000000
        /*00a0*/ 	.short	0x0004
        /*00a2*/ 	.short	0x0014
        /*00a4*/ 	.byte	0x00, 0xf0, 0x11, 0x00


	//----- nvinfo : EIATTR_KPARAM_INFO
	.align		4
.L_39:
        /*00a8*/ 	.byte	0x04, 0x17
        /*00aa*/ 	.short	(.L_41 - .L_40)
.L_40:
        /*00ac*/ 	.word	0x00000000
        /*00b0*/ 	.short	0x0003
        /*00b2*/ 	.short	0x0010
        /*00b4*/ 	.byte	0x00, 0xf0, 0x11, 0x00


	//----- nvinfo : EIATTR_KPARAM_INFO
	.align		4
.L_41:
        /*00b8*/ 	.byte	0x04, 0x17
        /*00ba*/ 	.short	(.L_43 - .L_42)
.L_42:
        /*00bc*/ 	.word	0x00000000
        /*00c0*/ 	.short	0x0002
        /*00c2*/ 	.short	0x000c
        /*00c4*/ 	.byte	0x00, 0xf0, 0x11, 0x00


	//----- nvinfo : EIATTR_KPARAM_INFO
	.align		4
.L_43:
        /*00c8*/ 	.byte	0x04, 0x17
        /*00ca*/ 	.short	(.L_45 - .L_44)
.L_44:
        /*00cc*/ 	.word	0x00000000
        /*00d0*/ 	.short	0x0001
        /*00d2*/ 	.short	0x0008
        /*00d4*/ 	.byte	0x00, 0xf0, 0x11, 0x00


	//----- nvinfo : EIATTR_KPARAM_INFO
	.align		4
.L_45:
        /*00d8*/ 	.byte	0x04, 0x17
        /*00da*/ 	.short	(.L_47 - .L_46)
.L_46:
        /*00dc*/ 	.word	0x00000000
        /*00e0*/ 	.short	0x0000
        /*00e2*/ 	.short	0x0000
        /*00e4*/ 	.byte	0x00, 0xf5, 0x21, 0x00


	//----- nvinfo : EIATTR_SPARSE_MMA_MASK
	.align		4
.L_47:
        /*00e8*/ 	.byte	0x03, 0x50
        /*00ea*/ 	.short	0x0000


	//----- nvinfo : EIATTR_MAXREG_COUNT
	.align		4
        /*00ec*/ 	.byte	0x03, 0x1b
        /*00ee*/ 	.short	0x00ff


	//----- nvinfo : EIATTR_MERCURY_ISA_VERSION
	.align		4
        /*00f0*/ 	.byte	0x03, 0x5f
        /*00f2*/ 	.short	0x0101


	//----- nvinfo : EIATTR_VRC_CTA_INIT_COUNT
	.align		4
        /*00f4*/ 	.byte	0x02, 0x4a
	.zero		1
	.zero		1


	//----- nvinfo : EIATTR_EXIT_INSTR_OFFSETS
	.align		4
        /*00f8*/ 	.byte	0x04, 0x1c
        /*00fa*/ 	.short	(.L_49 - .L_48)


	//   ....[0]....
.L_48:
        /*00fc*/ 	.word	0x00000030


	//   ....[1]....
        /*0100*/ 	.word	0x00000aa0


	//----- nvinfo : EIATTR_CRS_STACK_SIZE
	.align		4
.L_49:
        /*0104*/ 	.byte	0x04, 0x1e
        /*0106*/ 	.short	(.L_51 - .L_50)
.L_50:
        /*0108*/ 	.word	0x00000000


	//----- nvinfo : EIATTR_CBANK_PARAM_SIZE
	.align		4
.L_51:
        /*010c*/ 	.byte	0x03, 0x19
        /*010e*/ 	.short	0x0044


	//----- nvinfo : EIATTR_PARAM_CBANK
	.align		4
        /*0110*/ 	.byte	0x04, 0x0a
        /*0112*/ 	.short	(.L_53 - .L_52)
	.align		4
.L_52:
        /*0114*/ 	.word	index@(.nv.constant0._Z11transform_oPfiiiiiiiS_iiiii)
        /*0118*/ 	.short	0x0380
        /*011a*/ 	.short	0x0044


	//----- nvinfo : EIATTR_SW_WAR
	.align		4
.L_53:
        /*011c*/ 	.byte	0x04, 0x36
        /*011e*/ 	.short	(.L_55 - .L_54)
.L_54:
        /*0120*/ 	.word	0x00000008
.L_55:


//--------------------- .nv.info._Z13conv_winogradPfS_S_iiiiii --------------------------
	.section	.nv.info._Z13conv_winogradPfS_S_iiiiii,"",@"SHT_CUDA_INFO"
	.sectionflags	@""
	.align	4


	//----- nvinfo : EIATTR_CUDA_API_VERSION
	.align		4
        /*0000*/ 	.byte	0x04, 0x37
        /*0002*/ 	.short	(.L_57 - .L_56)
.L_56:
        /*0004*/ 	.word	0x00000082


	//----- nvinfo : EIATTR_KPARAM_INFO
	.align		4
.L_57:
        /*0008*/ 	.byte	0x04, 0x17
        /*000a*/ 	.short	(.L_59 - .L_58)
.L_58:
        /*000c*/ 	.word	0x00000000
        /*0010*/ 	.short	0x0008
        /*0012*/ 	.short	0x002c
        /*0014*/ 	.byte	0x00, 0xf0, 0x11, 0x00


	//----- nvinfo : EIATTR_KPARAM_INFO
	.align		4
.L_59:
        /*0018*/ 	.byte	0x04, 0x17
        /*001a*/ 	.short	(.L_61 - .L_60)
.L_60:
        /*001c*/ 	.word	0x00000000
        /*0020*/ 	.short	0x0007
        /*0022*/ 	.short	0x0028
        /*0024*/ 	.byte	0x00, 0xf0, 0x11, 0x00


	//----- nvinfo : EIATTR_KPARAM_INFO
	.align		4
.L_61:
        /*0028*/ 	.byte	0x04, 0x17
        /*002a*/ 	.short	(.L_63 - .L_62)
.L_62:
        /*002c*/ 	.word	0x00000000
        /*0030*/ 	.short	0x0006
        /*0032*/ 	.short	0x0024
        /*0034*/ 	.byte	0x00, 0xf0, 0x11, 0x00


	//----- nvinfo : EIATTR_KPARAM_INFO
	.align		4
.L_63:
        /*0038*/ 	.byte	0x04, 0x17
        /*003a*/ 	.short	(.L_65 - .L_64)
.L_64:
        /*003c*/ 	.word	0x00000000
        /*0040*/ 	.short	0x0005
        /*0042*/ 	.short	0x0020
        /*0044*/ 	.byte	0x00, 0xf0, 0x11, 0x00


	//----- nvinfo : EIATTR_KPARAM_INFO
	.align		4
.L_65:
        /*0048*/ 	.byte	0x04, 0x17
        /*004a*/ 	.short	(.L_67 - .L_66)
.L_66:
        /*004c*/ 	.word	0x00000000
        /*0050*/ 	.short	0x0004
        /*0052*/ 	.short	0x001c
        /*0054*/ 	.byte	0x00, 0xf0, 0x11, 0x00


	//----- nvinfo : EIATTR_KPARAM_INFO
	.align		4
.L_67:
        /*0058*/ 	.byte	0x04, 0x17
        /*005a*/ 	.short	(.L_69 - .L_68)
.L_68:
        /*005c*/ 	.word	0x00000000
        /*0060*/ 	.short	0x0003
        /*0062*/ 	.short	0x0018
        /*0064*/ 	.byte	0x00, 0xf0, 0x11, 0x00


	//----- nvinfo : EIATTR_KPARAM_INFO
	.align		4
.L_69:
        /*0068*/ 	.byte	0x04, 0x17
        /*006a*/ 	.short	(.L_71 - .L_70)
.L_70:
        /*006c*/ 	.word	0x00000000
        /*0070*/ 	.short	0x0002
        /*0072*/ 	.short	0x0010
        /*0074*/ 	.byte	0x00, 0xf5, 0x21, 0x00


	//----- nvinfo : EIATTR_KPARAM_INFO
	.align		4
.L_71:
        /*0078*/ 	.byte	0x04, 0x17
        /*007a*/ 	.short	(.L_73 - .L_72)
.L_72:
        /*007c*/ 	.word	0x00000000
        /*0080*/ 	.short	0x0001
        /*0082*/ 	.short	0x0008
        /*0084*/ 	.byte	0x00, 0xf5, 0x21, 0x00


	//----- nvinfo : EIATTR_KPARAM_INFO
	.align		4
.L_73:
        /*0088*/ 	.byte	0x04, 0x17
        /*008a*/ 	.short	(.L_75 - .L_74)
.L_74:
        /*008c*/ 	.word	0x00000000
        /*0090*/ 	.short	0x0000
        /*0092*/ 	.short	0x0000
        /*0094*/ 	.byte	0x00, 0xf5, 0x21, 0x00


	//----- nvinfo : EIATTR_SPARSE_MMA_MASK
	.align		4
.L_75:
        /*0098*/ 	.byte	0x03, 0x50
        /*009a*/ 	.short	0x0000


	//----- nvinfo : EIATTR_MAXREG_COUNT
	.align		4
        /*009c*/ 	.byte	0x03, 0x1b
        /*009e*/ 	.short	0x00ff


	//----- nvinfo : EIATTR_MERCURY_ISA_VERSION
	.align		4
        /*00a0*/ 	.byte	0x03, 0x5f
        /*00a2*/ 	.short	0x0101


	//----- nvinfo : EIATTR_VRC_CTA_INIT_COUNT
	.align		4
        /*00a4*/ 	.byte	0x02, 0x4a
	.zero		1
	.zero		1


	//----- nvinfo : EIATTR_EXIT_INSTR_OFFSETS
	.align		4
        /*00a8*/ 	.byte	0x04, 0x1c
        /*00aa*/ 	.short	(.L_77 - .L_76)


	//   ....[0]....
.L_76:
        /*00ac*/ 	.word	0x00000030


	//   ....[1]....
        /*00b0*/ 	.word	0x000001c0


	//   ....[2]....
        /*00b4*/ 	.word	0x00000b60


	//----- nvinfo : EIATTR_CRS_STACK_SIZE
	.align		4
.L_77:
        /*00b8*/ 	.byte	0x04, 0x1e
        /*00ba*/ 	.short	(.L_79 - .L_78)
.L_78:
        /*00bc*/ 	.word	0x00000000


	//----- nvinfo : EIATTR_CBANK_PARAM_SIZE
	.align		4
.L_79:
        /*00c0*/ 	.byte	0x03, 0x19
        /*00c2*/ 	.short	0x0030


	//----- nvinfo : EIATTR_PARAM_CBANK
	.align		4
        /*00c4*/ 	.byte	0x04, 0x0a
        /*00c6*/ 	.short	(.L_81 - .L_80)
	.align		4
.L_80:
        /*00c8*/ 	.word	index@(.nv.constant0._Z13conv_winogradPfS_S_iiiiii)
        /*00cc*/ 	.short	0x0380
        /*00ce*/ 	.short	0x0030


	//----- nvinfo : EIATTR_SW_WAR
	.align		4
.L_81:
        /*00d0*/ 	.byte	0x04, 0x36
        /*00d2*/ 	.short	(.L_83 - .L_82)
.L_82:
        /*00d4*/ 	.word	0x00000008
.L_83:


//--------------------- .nv.info._Z11transform_dPfiiiiiiS_iii --------------------------
	.section	.nv.info._Z11transform_dPfiiiiiiS_iii,"",@"SHT_CUDA_INFO"
	.sectionflags	@""
	.align	4


	//----- nvinfo : EIATTR_CUDA_API_VERSION
	.align		4
        /*0000*/ 	.byte	0x04, 0x37
        /*0002*/ 	.short	(.L_85 - .L_84)
.L_84:
        /*0004*/ 	.word	0x00000082


	//----- nvinfo : EIATTR_KPARAM_INFO
	.align		4
.L_85:
        /*0008*/ 	.byte	0x04, 0x17
        /*000a*/ 	.short	(.L_87 - .L_86)
.L_86:
        /*000c*/ 	.word	0x00000000
        /*0010*/ 	.short	0x000a
        /*0012*/ 	.short	0x0030
        /*0014*/ 	.byte	0x00, 0xf0, 0x11, 0x00


	//----- nvinfo : EIATTR_KPARAM_INFO
	.align		4
.L_87:
        /*0018*/ 	.byte	0x04, 0x17
        /*001a*/ 	.short	(.L_89 - .L_88)
.L_88:
        /*001c*/ 	.word	0x00000000
        /*0020*/ 	.short	0x0009
        /*0022*/ 	.short	0x002c
        /*0024*/ 	.byte	0x00, 0xf0, 0x11, 0x00


	//----- nvinfo : EIATTR_KPARAM_INFO
	.align		4
.L_89:
        /*0028*/ 	.byte	0x04, 0x17
        /*002a*/ 	.short	(.L_91 - .L_90)
.L_90:
        /*002c*/ 	.word	0x00000000
        /*0030*/ 	.short	0x0008
        /*0032*/ 	.short	0x0028
        /*0034*/ 	.byte	0x00, 0xf0, 0x11, 0x00


	//----- nvinfo : EIATTR_KPARAM_INFO
	.align		4
.L_91:
        /*0038*/ 	.byte	0x04, 0x17
        /*003a*/ 	.short	(.L_93 - .L_92)
.L_92:
        /*003c*/ 	.word	0x00000000
        /*0040*/ 	.short	0x0007
        /*0042*/ 	.short	0x0020
        /*0044*/ 	.byte	0x00, 0xf5, 0x21, 0x00


	//----- nvinfo : EIATTR_KPARAM_INFO
	.align		4
.L_93:
        /*0048*/ 	.byte	0x04, 0x17
        /*004a*/ 	.short	(.L_95 - .L_94)
.L_94:
        /*004c*/ 	.word	0x00000000
        /*0050*/ 	.short	0x0006
        /*0052*/ 	.short	0x001c
        /*0054*/ 	.byte	0x00, 0xf0, 0x11, 0x00


	//----- nvinfo : EIATTR_KPARAM_INFO
	.align		4
.L_95:
        /*0058*/ 	.byte	0x04, 0x17
        /*005a*/ 	.short	(.L_97 - .L_96)
.L_96:
        /*005c*/ 	.word	0x00000000
        /*0060*/ 	.short	0x0005
        /*0062*/ 	.short	0x0018
        /*0064*/ 	.byte	0x00, 0xf0, 0x11, 0x00


	//----- nvinfo : EIATTR_KPARAM_INFO
	.align		4
.L_97:
        /*0068*/ 	.byte	0x04, 0x17
        /*006a*/ 	.short	(.L_99 - .L_98)
.L_98:
        /*006c*/ 	.word	0x00000000
        /*0070*/ 	.short	0x0004
        /*0072*/ 	.short	0x0014
        /*0074*/ 	.byte	0x00, 0xf0, 0x11, 0x00


	//----- nvinfo : EIATTR_KPARAM_INFO
	.align		4
.L_99:
        /*0078*/ 	.byte	0x04, 0x17
        /*007a*/ 	.short	(.L_101 - .L_100)
.L_100:
        /*007c*/ 	.word	0x00000000
        /*0080*/ 	.short	0x0003
        /*0082*/ 	.short	0x0010
        /*0084*/ 	.byte	0x00, 0xf0, 0x11, 0x00


	//----- nvinfo : EIATTR_KPARAM_INFO
	.align		4
.L_101:
        /*0088*/ 	.byte	0x04, 0x17
        /*008a*/ 	.short	(.L_103 - .L_102)
.L_102:
        /*008c*/ 	.word	0x00000000
        /*0090*/ 	.short	0x0002
        /*0092*/ 	.short	0x000c
        /*0094*/ 	.byte	0x00, 0xf0, 0x11, 0x00


	//----- nvinfo : EIATTR_KPARAM_INFO
	.align		4
.L_103:
        /*0098*/ 	.byte	0x04, 0x17
        /*009a*/ 	.short	(.L_105 - .L_104)
.L_104:
        /*009c*/ 	.word	0x00000000
        /*00a0*/ 	.short	0x0001
        /*00a2*/ 	.short	0x0008
        /*00a4*/ 	.byte	0x00, 0xf0, 0x11, 0x00


	//----- nvinfo : EIATTR_KPARAM_INFO
	.align		4
.L_105:
        /*00a8*/ 	.byte	0x04, 0x17
        /*00aa*/ 	.short	(.L_107 - .L_106)
.L_106:
        /*00ac*/ 	.word	0x00000000
        /*00b0*/ 	.short	0x0000
        /*00b2*/ 	.short	0x0000
        /*00b4*/ 	.byte	0x00, 0xf5, 0x21, 0x00


	//----- nvinfo : EIATTR_SPARSE_MMA_MASK
	.align		4
.L_107:
        /*00b8*/ 	.byte	0x03, 0x50
        /*00ba*/ 	.short	0x0000


	//----- nvinfo : EIATTR_MAXREG_COUNT
	.align		4
        /*00bc*/ 	.byte	0x03, 0x1b
        /*00be*/ 	.short	0x00ff


	//----- nvinfo : EIATTR_MERCURY_ISA_VERSION
	.align		4
        /*00c0*/ 	.byte	0x03, 0x5f
        /*00c2*/ 	.short	0x0101


	//----- nvinfo : EIATTR_VRC_CTA_INIT_COUNT
	.align		4
        /*00c4*/ 	.byte	0x02, 0x4a
	.zero		1
	.zero		1


	//----- nvinfo : EIATTR_EXIT_INSTR_OFFSETS
	.align		4
        /*00c8*/ 	.byte	0x04, 0x1c
        /*00ca*/ 	.short	(.L_109 - .L_108)


	//   ....[0]....
.L_108:
        /*00cc*/ 	.word	0x00000090


	//   ....[1]....
        /*00d0*/ 	.word	0x00000ad0


	//----- nvinfo : EIATTR_CRS_STACK_SIZE
	.align		4
.L_109:
        /*00d4*/ 	.byte	0x04, 0x1e
        /*00d6*/ 	.short	(.L_111 - .L_110)
.L_110:
        /*00d8*/ 	.word	0x00000000


	//----- nvinfo : EIATTR_CBANK_PARAM_SIZE
	.align		4
.L_111:
        /*00dc*/ 	.byte	0x03, 0x19
        /*00de*/ 	.short	0x0034


	//----- nvinfo : EIATTR_PARAM_CBANK
	.align		4
        /*00e0*/ 	.byte	0x04, 0x0a
        /*00e2*/ 	.short	(.L_113 - .L_112)
	.align		4
.L_112:
        /*00e4*/ 	.word	index@(.nv.constant0._Z11transform_dPfiiiiiiS_iii)
        /*00e8*/ 	.short	0x0380
        /*00ea*/ 	.short	0x0034


	//----- nvinfo : EIATTR_SW_WAR
	.align		4
.L_113:
        /*00ec*/ 	.byte	0x04, 0x36
        /*00ee*/ 	.short	(.L_115 - .L_114)
.L_114:
        /*00f0*/ 	.word	0x00000008
.L_115:


//--------------------- .nv.callgraph             --------------------------
	.section	.nv.callgraph,"",@"SHT_CUDA_CALLGRAPH"
	.align	4
	.sectionentsize	8
	.align		4
        /*0000*/ 	.word	0x00000000
	.align		4
        /*0004*/ 	.word	0xffffffff
	.align		4
        /*0008*/ 	.word	0x00000000
	.align		4
        /*000c*/ 	.word	0xfffffffe
	.align		4
        /*0010*/ 	.word	0x00000000
	.align		4
        /*0014*/ 	.word	0xfffffffd
	.align		4
        /*0018*/ 	.word	0x00000000
	.align		4
        /*001c*/ 	.word	0xfffffffc


//--------------------- .text._Z11transform_oPfiiiiiiiS_iiiii --------------------------
	.section	.text._Z11transform_oPfiiiiiiiS_iiiii,"ax",@progbits
	.align	128
        .global         _Z11transform_oPfiiiiiiiS_iiiii
        .type           _Z11transform_oPfiiiiiiiS_iiiii,@function
        .size           _Z11transform_oPfiiiiiiiS_iiiii,(.L_x_25 - _Z11transform_oPfiiiiiiiS_iiiii)
        .other          _Z11transform_oPfiiiiiiiS_iiiii,@"STO_CUDA_ENTRY STV_DEFAULT"
_Z11transform_oPfiiiiiiiS_iiiii:
.text._Z11transform_oPfiiiiiiiS_iiiii:
[----:B------:R-:W-:Y:S08]  /*0000*/  LDC R1, c[0x0][0x37c] ;  /* 0x0000df00ff017b82 */ /* 0x000ff00000000800 */
[----:B------:R-:W0:Y:S02]  /*0010*/  LDC R0, c[0x0][0x388] ;  /* 0x0000e200ff007b82 */ /* 0x000e240000000800 */
[----:B0-----:R-:W-:-:S13]  /*0020*/  ISETP.GE.AND P0, PT, R0, 0x1, PT ;  /* 0x000000010000780c */ /* 0x001fda0003f06270 */
[----:B------:R-:W-:Y:S05]  /*0030*/  @!P0 EXIT ;  /* 0x000000000000894d */ /* 0x000fea0003800000 */
[----:B------:R-:W0:Y:S01]  /*0040*/  S2R R4, SR_TID.Y ;  /* 0x0000000000047919 */ /* 0x000e220000002200 */
[----:B------:R-:W0:Y:S01]  /*0050*/  LDCU UR4, c[0x0][0x364] ;  /* 0x00006c80ff0477ac */ /* 0x000e220008000800 */
[----:B------:R-:W0:Y:S01]  /*0060*/  S2R R3, SR_CTAID.Y ;  /* 0x0000000000037919 */ /* 0x000e220000002600 */
[----:B------:R-:W1:Y:S01]  /*0070*/  LDCU UR5, c[0x0][0x360] ;  /* 0x00006c00ff0577ac */ /* 0x000e620008000800 */
[----:B------:R-:W1:Y:S01]  /*0080*/  S2R R0, SR_TID.X ;  /* 0x0000000000007919 */ /* 0x000e620000002100 */
[----:B------:R-:W2:Y:S01]  /*0090*/  LDCU.64 UR10, c[0x0][0x3b0] ;  /* 0x00007600ff0a77ac */ /* 0x000ea20008000a00 */
[----:B------:R-:W1:Y:S01]  /*00a0*/  S2R R5, SR_CTAID.X ;  /* 0x0000000000057919 */ /* 0x000e620000002500 */
[----:B------:R-:W3:Y:S01]  /*00b0*/  LDCU.64 UR8, c[0x0][0x3a8] ;  /* 0x00007500ff0877ac */ /* 0x000ee20008000a00 */
[----:B------:R-:W4:Y:S01]  /*00c0*/  LDCU.64 UR6, c[0x0][0x380] ;  /* 0x00007000ff0677ac */ /* 0x000f220008000a00 */
[----:B------:R-:W5:Y:S01]  /*00d0*/  LDCU UR16, c[0x0][0x3c0] ;  /* 0x00007800ff1077ac */ /* 0x000f620008000800 */
[----:B------:R-:W0:Y:S01]  /*00e0*/  LDCU.64 UR14, c[0x0][0x358] ;  /* 0x00006b00ff0e77ac */ /* 0x000e220008000a00 */
[----:B---3--:R-:W-:-:S04]  /*00f0*/  UIADD3 UR8, UP0, UPT, UR8, 0x20, URZ ;  /* 0x0000002008087890 */ /* 0x008fc8000ff1e0ff */
[----:B------:R-:W-:Y:S01]  /*0100*/  UIADD3.X UR9, UPT, UPT, URZ, UR9, URZ, UP0, !UPT ;  /* 0x00000009ff097290 */ /* 0x000fe200087fe4ff */
[----:B0-----:R-:W-:Y:S01]  /*0110*/  IMAD R4, R3, UR4, R4 ;  /* 0x0000000403047c24 */ /* 0x001fe2000f8e0204 */
[----:B----4-:R-:W-:Y:S02]  /*0120*/  UIADD3 UR6, UP0, UPT, UR6, 0x20, URZ ;  /* 0x0000002006067890 */ /* 0x010fe4000ff1e0ff */
[----:B-----5:R-:W-:Y:S02]  /*0130*/  ULOP3.LUT UR12, UR16, 0xf, URZ, 0xc0, !UPT ;  /* 0x0000000f100c7892 */ /* 0x020fe4000f8ec0ff */
[----:B--2---:R-:W-:Y:S01]  /*0140*/  ISETP.GE.AND P0, PT, R4, UR10, PT ;  /* 0x0000000a04007c0c */ /* 0x004fe2000bf06270 */
[----:B------:R-:W-:Y:S01]  /*0150*/  UIADD3.X UR7, UPT, UPT, URZ, UR7, URZ, UP0, !UPT ;  /* 0x00000007ff077290 */ /* 0x000fe200087fe4ff */
[----:B-1----:R-:W-:Y:S01]  /*0160*/  IMAD R3, R5, UR5, R0 ;  /* 0x0000000505037c24 */ /* 0x002fe2000f8e0200 */
[----:B------:R-:W-:Y:S01]  /*0170*/  ULOP3.LUT UR13, UR16, 0x7, URZ, 0xc0, !UPT ;  /* 0x00000007100d7892 */ /* 0x000fe2000f8ec0ff */
[----:B------:R-:W-:-:S02]  /*0180*/  UMOV UR4, URZ ;  /* 0x000000ff00047c82 */ /* 0x000fc40008000000 */
[C---:B------:R-:W-:Y:S01]  /*0190*/  IMAD R5, R4.reuse, UR11, R3 ;  /* 0x0000000b04057c24 */ /* 0x040fe2000f8e0203 */
[C---:B------:R-:W-:Y:S01]  /*01a0*/  ISETP.LT.AND P0, PT, R3.reuse, UR11, !P0 ;  /* 0x0000000b03007c0c */ /* 0x040fe2000c701270 */
[----:B------:R-:W-:Y:S02]  /*01b0*/  IMAD R4, R4, UR16, RZ ;  /* 0x0000001004047c24 */ /* 0x000fe4000f8e02ff */
[----:B------:R-:W-:Y:S01]  /*01c0*/  IMAD R3, R3, UR16, RZ ;  /* 0x0000001003037c24 */ /* 0x000fe2000f8e02ff */
[----:B------:R-:W-:-:S13]  /*01d0*/  ISETP.LT.AND P0, PT, RZ, UR16, P0 ;  /* 0x00000010ff007c0c */ /* 0x000fda0008701270 */
.L_x_8:
[----:B------:R-:W-:Y:S04]  /*01e0*/  BSSY.RECONVERGENT B0, `(.L_x_0) ;  /* 0x0000087000007945 */ /* 0x000fe80003800200 */
[----:B01234-:R-:W-:Y:S05]  /*01f0*/  @!P0 BRA `(.L_x_1) ;  /* 0x0000000800148947 */ /* 0x01ffea0003800000 */
[----:B------:R-:W0:Y:S02]  /*0200*/  LDCU.64 UR10, c[0x0][0x3b8] ;  /* 0x00007700ff0a77ac */ /* 0x000e240008000a00 */
[----:B0-----:R-:W-:-:S04]  /*0210*/  UIMAD UR5, UR11, UR10, URZ ;  /* 0x0000000a0b0572a4 */ /* 0x001fc8000f8e02ff */
[----:B------:R-:W-:-:S03]  /*0220*/  UIMAD UR10, UR5, UR4, URZ ;  /* 0x00000004050a72a4 */ /* 0x000fc6000f8e02ff */
[----:B------:R-:W-:-:S09]  /*0230*/  UMOV UR5, URZ ;  /* 0x000000ff00057c82 */ /* 0x000fd20008000000 */
.L_x_7:
[----:B0-----:R-:W0:Y:S01]  /*0240*/  LDC R2, c[0x0][0x3c0] ;  /* 0x0000f000ff027b82 */ /* 0x001e220000000800 */
[----:B-1----:R-:W1:Y:S01]  /*0250*/  LDCU UR11, c[0x0][0x3bc] ;  /* 0x00007780ff0b77ac */ /* 0x002e620008000800 */
[----:B------:R-:W-:Y:S02]  /*0260*/  IADD3 R0, PT, PT, R4, UR5, RZ ;  /* 0x0000000504007c10 */ /* 0x000fe4000fffe0ff */
[----:B---3--:R-:W-:-:S05]  /*0270*/  IADD3 R7, PT, PT, R3, UR10, RZ ;  /* 0x0000000a03077c10 */ /* 0x008fca000fffe0ff */
[----:B-1----:R-:W-:Y:S02]  /*0280*/  IMAD R0, R0, UR11, R7 ;  /* 0x0000000b00007c24 */ /* 0x002fe4000f8e0207 */
[----:B------:R-:W-:Y:S01]  /*0290*/  IMAD.MOV.U32 R7, RZ, RZ, RZ ;  /* 0x000000ffff077224 */ /* 0x000fe200078e00ff */
[----:B0-----:R-:W-:Y:S01]  /*02a0*/  ISETP.GE.U32.AND P1, PT, R2, 0x10, PT ;  /* 0x000000100200780c */ /* 0x001fe20003f26070 */
[----:B------:R-:W-:-:S04]  /*02b0*/  IMAD R9, R5, R2, UR5 ;  /* 0x0000000505097e24 */ /* 0x000fc8000f8e0202 */
[----:B------:R-:W-:-:S08]  /*02c0*/  IMAD R6, R9, R2, UR10 ;  /* 0x0000000a09067e24 */ /* 0x000fd0000f8e0202 */
[----:B--2-4-:R-:W-:Y:S05]  /*02d0*/  @!P1 BRA `(.L_x_2) ;  /* 0x0000000000c89947 */ /* 0x014fea0003800000 */
[----:B------:R-:W0:Y:S01]  /*02e0*/  LDC R7, c[0x0][0x3b8] ;  /* 0x0000ee00ff077b82 */ /* 0x000e220000000800 */
[----:B------:R-:W-:Y:S02]  /*02f0*/  IMAD.MOV.U32 R12, RZ, RZ, R6 ;  /* 0x000000ffff0c7224 */ /* 0x000fe400078e0006 */
[----:B0-----:R-:W-:Y:S01]  /*0300*/  IMAD R8, R7, UR4, R4 ;  /* 0x0000000407087c24 */ /* 0x001fe2000f8e0204 */
[----:B------:R-:W-:-:S04]  /*0310*/  LOP3.LUT R7, R2, 0x7ffffff0, RZ, 0xc0, !PT ;  /* 0x7ffffff002077812 */ /* 0x000fc800078ec0ff */
[----:B------:R-:W-:Y:S02]  /*0320*/  IADD3 R8, PT, PT, R8, UR5, RZ ;  /* 0x0000000508087c10 */ /* 0x000fe4000fffe0ff */
[----:B------:R-:W-:-:S03]  /*0330*/  IADD3 R13, PT, PT, -R7, RZ, RZ ;  /* 0x000000ff070d7210 */ /* 0x000fc60007ffe1ff */
[----:B------:R-:W-:-:S07]  /*0340*/  IMAD R14, R8, UR11, R3 ;  /* 0x0000000b080e7c24 */ /* 0x000fce000f8e0203 */
.L_x_3:
[----:B------:R-:W-:Y:S01]  /*0350*/  MOV R9, UR7 ;  /* 0x0000000700097c02 */ /* 0x000fe20008000f00 */
[----:B------:R-:W-:-:S04]  /*0360*/  IMAD.U32 R8, RZ, RZ, UR6 ;  /* 0x00000006ff087e24 */ /* 0x000fc8000f8e00ff */
[----:B------:R-:W-:-:S05]  /*0370*/  IMAD.WIDE R8, R12, 0x4, R8 ;  /* 0x000000040c087825 */ /* 0x000fca00078e0208 */
[----:B----4-:R-:W2:Y:S01]  /*0380*/  LDG.E R15, desc[UR14][R8.64+-0x20] ;  /* 0xffffe00e080f7981 */ /* 0x010ea2000c1e1900 */
[----:B------:R-:W-:Y:S01]  /*0390*/  MOV R10, UR8 ;  /* 0x00000008000a7c02 */ /* 0x000fe20008000f00 */
[----:B------:R-:W-:-:S04]  /*03a0*/  IMAD.U32 R11, RZ, RZ, UR9 ;  /* 0x00000009ff0b7e24 */ /* 0x000fc8000f8e00ff */
[----:B------:R-:W-:-:S05]  /*03b0*/  IMAD.WIDE R10, R14, 0x4, R10 ;  /* 0x000000040e0a7825 */ /* 0x000fca00078e020a */
[----:B--2---:R0:W-:Y:S04]  /*03c0*/  STG.E desc[UR14][R10.64+-0x20], R15 ;  /* 0xffffe00f0a007986 */ /* 0x0041e8000c10190e */
[----:B------:R-:W2:Y:S04]  /*03d0*/  LDG.E R17, desc[UR14][R8.64+-0x1c] ;  /* 0xffffe40e08117981 */ /* 0x000ea8000c1e1900 */
[----:B--2---:R1:W-:Y:S04]  /*03e0*/  STG.E desc[UR14][R10.64+-0x1c], R17 ;  /* 0xffffe4110a007986 */ /* 0x0043e8000c10190e */
[----:B------:R-:W2:Y:S04]  /*03f0*/  LDG.E R19, desc[UR14][R8.64+-0x18] ;  /* 0xffffe80e08137981 */ /* 0x000ea8000c1e1900 */
[----:B--2---:R2:W-:Y:S04]  /*0400*/  STG.E desc[UR14][R10.64+-0x18], R19 ;  /* 0xffffe8130a007986 */ /* 0x0045e8000c10190e */
[----:B------:R-:W3:Y:S04]  /*0410*/  LDG.E R21, desc[UR14][R8.64+-0x14] ;  /* 0xffffec0e08157981 */ /* 0x000ee8000c1e1900 */
[----:B---3--:R3:W-:Y:S04]  /*0420*/  STG.E desc[UR14][R10.64+-0x14], R21 ;  /* 0xffffec150a007986 */ /* 0x0087e8000c10190e */
[----:B------:R-:W4:Y:S04]  /*0430*/  LDG.E R23, desc[UR14][R8.64+-0x10] ;  /* 0xfffff00e08177981 */ /* 0x000f28000c1e1900 */
[----:B----4-:R4:W-:Y:S04]  /*0440*/  STG.E desc[UR14][R10.64+-0x10], R23 ;  /* 0xfffff0170a007986 */ /* 0x0109e8000c10190e */
[----:B------:R-:W5:Y:S04]  /*0450*/  LDG.E R25, desc[UR14][R8.64+-0xc] ;  /* 0xfffff40e08197981 */ /* 0x000f68000c1e1900 */
[----:B-----5:R5:W-:Y:S04]  /*0460*/  STG.E desc[UR14][R10.64+-0xc], R25 ;  /* 0xfffff4190a007986 */ /* 0x020be8000c10190e */
[----:B0-----:R-:W2:Y:S04]  /*0470*/  LDG.E R15, desc[UR14][R8.64+-0x8] ;  /* 0xfffff80e080f7981 */ /* 0x001ea8000c1e1900 */
[----:B--2---:R0:W-:Y:S04]  /*0480*/  STG.E desc[UR14][R10.64+-0x8], R15 ;  /* 0xfffff80f0a007986 */ /* 0x0041e8000c10190e */
[----:B-1----:R-:W2:Y:S04]  /*0490*/  LDG.E R17, desc[UR14][R8.64+-0x4] ;  /* 0xfffffc0e08117981 */ /* 0x002ea8000c1e1900 */
[----:B--2---:R1:W-:Y:S04]  /*04a0*/  STG.E desc[UR14][R10.64+-0x4], R17 ;  /* 0xfffffc110a007986 */ /* 0x0043e8000c10190e */
[----:B------:R-:W2:Y:S04]  /*04b0*/  LDG.E R19, desc[UR14][R8.64] ;  /* 0x0000000e08137981 */ /* 0x000ea8000c1e1900 */
[----:B--2---:R2:W-:Y:S04]  /*04c0*/  STG.E desc[UR14][R10.64], R19 ;  /* 0x000000130a007986 */ /* 0x0045e8000c10190e */
[----:B---3--:R-:W3:Y:S04]  /*04d0*/  LDG.E R21, desc[UR14][R8.64+0x4] ;  /* 0x0000040e08157981 */ /* 0x008ee8000c1e1900 */
[----:B---3--:R3:W-:Y:S04]  /*04e0*/  STG.E desc[UR14][R10.64+0x4], R21 ;  /* 0x000004150a007986 */ /* 0x0087e8000c10190e */
[----:B----4-:R-:W4:Y:S04]  /*04f0*/  LDG.E R23, desc[UR14][R8.64+0x8] ;  /* 0x0000080e08177981 */ /* 0x010f28000c1e1900 */
[----:B----4-:R4:W-:Y:S04]  /*0500*/  STG.E desc[UR14][R10.64+0x8], R23 ;  /* 0x000008170a007986 */ /* 0x0109e8000c10190e */
[----:B-----5:R-:W5:Y:S04]  /*0510*/  LDG.E R25, desc[UR14][R8.64+0xc] ;  /* 0x00000c0e08197981 */ /* 0x020f68000c1e1900 */
[----:B-----5:R4:W-:Y:S04]  /*0520*/  STG.E desc[UR14][R10.64+0xc], R25 ;  /* 0x00000c190a007986 */ /* 0x0209e8000c10190e */
[----:B0-----:R-:W5:Y:S04]  /*0530*/  LDG.E R15, desc[UR14][R8.64+0x10] ;  /* 0x0000100e080f7981 */ /* 0x001f68000c1e1900 */
[----:B-----5:R4:W-:Y:S04]  /*0540*/  STG.E desc[UR14][R10.64+0x10], R15 ;  /* 0x0000100f0a007986 */ /* 0x0209e8000c10190e */
[----:B-1----:R-:W5:Y:S04]  /*0550*/  LDG.E R17, desc[UR14][R8.64+0x14] ;  /* 0x0000140e08117981 */ /* 0x002f68000c1e1900 */
[----:B-----5:R4:W-:Y:S04]  /*0560*/  STG.E desc[UR14][R10.64+0x14], R17 ;  /* 0x000014110a007986 */ /* 0x0209e8000c10190e */
[----:B--2---:R-:W2:Y:S04]  /*0570*/  LDG.E R19, desc[UR14][R8.64+0x18] ;  /* 0x0000180e08137981 */ /* 0x004ea8000c1e1900 */
[----:B--2---:R4:W-:Y:S04]  /*0580*/  STG.E desc[UR14][R10.64+0x18], R19 ;  /* 0x000018130a007986 */ /* 0x0049e8000c10190e */
[----:B---3--:R-:W2:Y:S01]  /*0590*/  LDG.E R21, desc[UR14][R8.64+0x1c] ;  /* 0x00001c0e08157981 */ /* 0x008ea2000c1e1900 */
[----:B------:R-:W-:Y:S01]  /*05a0*/  IADD3 R13, PT, PT, R13, 0x10, RZ ;  /* 0x000000100d0d7810 */ /* 0x000fe20007ffe0ff */
[----:B------:R-:W-:Y:S01]  /*05b0*/  VIADD R12, R12, 0x10 ;  /* 0x000000100c0c7836 */ /* 0x000fe20000000000 */
[----:B------:R-:W-:-:S02]  /*05c0*/  IADD3 R14, PT, PT, R14, 0x10, RZ ;  /* 0x000000100e0e7810 */ /* 0x000fc40007ffe0ff */
[----:B------:R-:W-:Y:S01]  /*05d0*/  ISETP.NE.AND P1, PT, R13, RZ, PT ;  /* 0x000000ff0d00720c */ /* 0x000fe20003f25270 */
[----:B--2---:R4:W-:-:S12]  /*05e0*/  STG.E desc[UR14][R10.64+0x1c], R21 ;  /* 0x00001c150a007986 */ /* 0x0049d8000c10190e */
[----:B------:R-:W-:Y:S05]  /*05f0*/  @P1 BRA `(.L_x_3) ;  /* 0xfffffffc00541947 */ /* 0x000fea000383ffff */
.L_x_2:
[----:B------:R-:W-:-:S09]  /*0600*/  UISETP.NE.AND UP0, UPT, UR12, URZ, UPT ;  /* 0x000000ff0c00728c */ /* 0x000fd2000bf05270 */
[----:B------:R-:W-:Y:S05]  /*0610*/  BRA.U !UP0, `(.L_x_4) ;  /* 0x0000000508007547 */ /* 0x000fea000b800000 */
[----:B------:R-:W-:Y:S02]  /*0620*/  UIADD3 UR11, UPT, UPT, UR12, -0x1, URZ ;  /* 0xffffffff0c0b7890 */ /* 0x000fe4000fffe0ff */
[----:B------:R-:W-:Y:S02]  /*0630*/  UISETP.NE.AND UP1, UPT, UR13, URZ, UPT ;  /* 0x000000ff0d00728c */ /* 0x000fe4000bf25270 */
[----:B------:R-:W-:-:S09]  /*0640*/  UISETP.GE.U32.AND UP0, UPT, UR11, 0x7, UPT ;  /* 0x000000070b00788c */ /* 0x000fd2000bf06070 */
[----:B------:R-:W-:Y:S05]  /*0650*/  BRA.U !UP0, `(.L_x_5) ;  /* 0x00000001085c7547 */ /* 0x000fea000b800000 */
[----:B------:R-:W0:Y:S01]  /*0660*/  LDC.64 R8, c[0x0][0x380] ;  /* 0x0000e000ff087b82 */ /* 0x000e220000000a00 */
[----:B----4-:R-:W-:-:S05]  /*0670*/  IADD3 R11, PT, PT, R6, R7, RZ ;  /* 0x00000007060b7210 */ /* 0x010fca0007ffe0ff */
[----:B0-----:R-:W-:Y:S02]  /*0680*/  IMAD.WIDE R8, R11, 0x4, R8 ;  /* 0x000000040b087825 */ /* 0x001fe400078e0208 */
[----:B------:R-:W0:Y:S03]  /*0690*/  LDC.64 R10, c[0x0][0x3a8] ;  /* 0x0000ea00ff0a7b82 */ /* 0x000e260000000a00 */
[----:B------:R-:W2:Y:S01]  /*06a0*/  LDG.E R15, desc[UR14][R8.64] ;  /* 0x0000000e080f7981 */ /* 0x000ea2000c1e1900 */
[----:B------:R-:W-:-:S05]  /*06b0*/  IADD3 R13, PT, PT, R0, R7, RZ ;  /* 0x00000007000d7210 */ /* 0x000fca0007ffe0ff */
[----:B0-----:R-:W-:-:S05]  /*06c0*/  IMAD.WIDE R10, R13, 0x4, R10 ;  /* 0x000000040d0a7825 */ /* 0x001fca00078e020a */
[----:B--2---:R0:W-:Y:S04]  /*06d0*/  STG.E desc[UR14][R10.64], R15 ;  /* 0x0000000f0a007986 */ /* 0x0041e8000c10190e */
[----:B------:R-:W2:Y:S04]  /*06e0*/  LDG.E R13, desc[UR14][R8.64+0x4] ;  /* 0x0000040e080d7981 */ /* 0x000ea8000c1e1900 */
[----:B--2---:R1:W-:Y:S04]  /*06f0*/  STG.E desc[UR14][R10.64+0x4], R13 ;  /* 0x0000040d0a007986 */ /* 0x0043e8000c10190e */
[----:B------:R-:W2:Y:S04]  /*0700*/  LDG.E R17, desc[UR14][R8.64+0x8] ;  /* 0x0000080e08117981 */ /* 0x000ea8000c1e1900 */
[----:B--2---:R2:W-:Y:S04]  /*0710*/  STG.E desc[UR14][R10.64+0x8], R17 ;  /* 0x000008110a007986 */ /* 0x0045e8000c10190e */
[----:B------:R-:W3:Y:S04]  /*0720*/  LDG.E R19, desc[UR14][R8.64+0xc] ;  /* 0x00000c0e08137981 */ /* 0x000ee8000c1e1900 */
[----:B---3--:R2:W-:Y:S04]  /*0730*/  STG.E desc[UR14][R10.64+0xc], R19 ;  /* 0x00000c130a007986 */ /* 0x0085e8000c10190e */
[----:B------:R-:W3:Y:S04]  /*0740*/  LDG.E R21, desc[UR14][R8.64+0x10] ;  /* 0x0000100e08157981 */ /* 0x000ee8000c1e1900 */
[----:B---3--:R2:W-:Y:S04]  /*0750*/  STG.E desc[UR14][R10.64+0x10], R21 ;  /* 0x000010150a007986 */ /* 0x0085e8000c10190e */
[----:B------:R-:W3:Y:S04]  /*0760*/  LDG.E R23, desc[UR14][R8.64+0x14] ;  /* 0x0000140e08177981 */ /* 0x000ee8000c1e1900 */
[----:B---3--:R2:W-:Y:S04]  /*0770*/  STG.E desc[UR14][R10.64+0x14], R23 ;  /* 0x000014170a007986 */ /* 0x0085e8000c10190e */
[----:B0-----:R-:W3:Y:S04]  /*0780*/  LDG.E R15, desc[UR14][R8.64+0x18] ;  /* 0x0000180e080f7981 */ /* 0x001ee8000c1e1900 */
[----:B---3--:R2:W-:Y:S04]  /*0790*/  STG.E desc[UR14][R10.64+0x18], R15 ;  /* 0x0000180f0a007986 */ /* 0x0085e8000c10190e */
[----:B-1----:R-:W3:Y:S01]  /*07a0*/  LDG.E R13, desc[UR14][R8.64+0x1c] ;  /* 0x00001c0e080d7981 */ /* 0x002ee2000c1e1900 */
[----:B------:R-:W-:-:S03]  /*07b0*/  VIADD R7, R7, 0x8 ;  /* 0x0000000807077836 */ /* 0x000fc60000000000 */
[----:B---3--:R2:W-:Y:S04]  /*07c0*/  STG.E desc[UR14][R10.64+0x1c], R13 ;  /* 0x00001c0d0a007986 */ /* 0x0085e8000c10190e */
.L_x_5:
[----:B------:R-:W-:Y:S05]  /*07d0*/  BRA.U !UP1, `(.L_x_4) ;  /* 0x0000000109907547 */ /* 0x000fea000b800000 */
[----:B------:R-:W-:Y:S01]  /*07e0*/  UIADD3 UR11, UPT, UPT, UR13, -0x1, URZ ;  /* 0xffffffff0d0b7890 */ /* 0x000fe2000fffe0ff */
[----:B------:R-:W-:-:S03]  /*07f0*/  LOP3.LUT P1, R12, R2, 0x3, RZ, 0xc0, !PT ;  /* 0x00000003020c7812 */ /* 0x000fc6000782c0ff */
[----:B------:R-:W-:-:S09]  /*0800*/  UISETP.GE.U32.AND UP0, UPT, UR11, 0x3, UPT ;  /* 0x000000030b00788c */ /* 0x000fd2000bf06070 */
[----:B------:R-:W-:Y:S05]  /*0810*/  BRA.U !UP0, `(.L_x_6) ;  /* 0x00000001083c7547 */ /* 0x000fea000b800000 */
[----:B------:R-:W0:Y:S01]  /*0820*/  LDC.64 R8, c[0x0][0x380] ;  /* 0x0000e000ff087b82 */ /* 0x000e220000000a00 */
[----:B--2-4-:R-:W-:-:S05]  /*0830*/  IADD3 R11, PT, PT, R6, R7, RZ ;  /* 0x00000007060b7210 */ /* 0x014fca0007ffe0ff */
        /* <DEDUP_REMOVED lines=10> */
[----:B------:R-:W2:Y:S01]  /*08e0*/  LDG.E R19, desc[UR14][R8.64+0xc] ;  /* 0x00000c0e08137981 */ /* 0x000ea2000c1e1900 */
[----:B------:R-:W-:-:S03]  /*08f0*/  VIADD R7, R7, 0x4 ;  /* 0x0000000407077836 */ /* 0x000fc60000000000 */
[----:B--2---:R0:W-:Y:S04]  /*0900*/  STG.E desc[UR14][R10.64+0xc], R19 ;  /* 0x00000c130a007986 */ /* 0x0041e8000c10190e */
.L_x_6:
[----:B------:R-:W-:Y:S05]  /*0910*/  @!P1 BRA `(.L_x_4) ;  /* 0x0000000000409947 */ /* 0x000fea0003800000 */
[----:B------:R-:W1:Y:S01]  /*0920*/  LDC.64 R8, c[0x0][0x380] ;  /* 0x0000e000ff087b82 */ /* 0x000e620000000a00 */
[----:B0-2-4-:R-:W-:-:S05]  /*0930*/  IADD3 R11, PT, PT, R6, R7, RZ ;  /* 0x00000007060b7210 */ /* 0x015fca0007ffe0ff */
[----:B-1----:R-:W-:Y:S02]  /*0940*/  IMAD.WIDE R8, R11, 0x4, R8 ;  /* 0x000000040b087825 */ /* 0x002fe400078e0208 */
[----:B------:R-:W0:Y:S03]  /*0950*/  LDC.64 R10, c[0x0][0x3a8] ;  /* 0x0000ea00ff0a7b82 */ /* 0x000e260000000a00 */
[----:B------:R-:W2:Y:S01]  /*0960*/  LDG.E R13, desc[UR14][R8.64] ;  /* 0x0000000e080d7981 */ /* 0x000ea2000c1e1900 */
[----:B------:R-:W-:Y:S02]  /*0970*/  IADD3 R7, PT, PT, R0, R7, RZ ;  /* 0x0000000700077210 */ /* 0x000fe40007ffe0ff */
[----:B------:R-:W-:-:S03]  /*0980*/  ISETP.NE.AND P1, PT, R12, 0x1, PT ;  /* 0x000000010c00780c */ /* 0x000fc60003f25270 */
[----:B0-----:R-:W-:-:S05]  /*0990*/  IMAD.WIDE R6, R7, 0x4, R10 ;  /* 0x0000000407067825 */ /* 0x001fca00078e020a */
[----:B--2---:R1:W-:Y:S05]  /*09a0*/  STG.E desc[UR14][R6.64], R13 ;  /* 0x0000000d06007986 */ /* 0x0043ea000c10190e */
[----:B------:R-:W-:Y:S05]  /*09b0*/  @!P1 BRA `(.L_x_4) ;  /* 0x0000000000189947 */ /* 0x000fea0003800000 */
[----:B------:R-:W2:Y:S01]  /*09c0*/  LDG.E R11, desc[UR14][R8.64+0x4] ;  /* 0x0000040e080b7981 */ /* 0x000ea2000c1e1900 */
[----:B------:R-:W-:-:S03]  /*09d0*/  ISETP.NE.AND P1, PT, R12, 0x2, PT ;  /* 0x000000020c00780c */ /* 0x000fc60003f25270 */
[----:B--2---:R3:W-:Y:S10]  /*09e0*/  STG.E desc[UR14][R6.64+0x4], R11 ;  /* 0x0000040b06007986 */ /* 0x0047f4000c10190e */
[----:B------:R-:W-:Y:S05]  /*09f0*/  @!P1 BRA `(.L_x_4) ;  /* 0x0000000000089947 */ /* 0x000fea0003800000 */
[----:B------:R-:W2:Y:S04]  /*0a00*/  LDG.E R9, desc[UR14][R8.64+0x8] ;  /* 0x0000080e08097981 */ /* 0x000ea8000c1e1900 */
[----:B--2---:R0:W-:Y:S02]  /*0a10*/  STG.E desc[UR14][R6.64+0x8], R9 ;  /* 0x0000080906007986 */ /* 0x0041e4000c10190e */
.L_x_4:
[----:B------:R-:W-:-:S06]  /*0a20*/  UIADD3 UR5, UPT, UPT, UR5, 0x1, URZ ;  /* 0x0000000105057890 */ /* 0x000fcc000fffe0ff */
[----:B------:R-:W-:-:S13]  /*0a30*/  ISETP.NE.AND P1, PT, R2, UR5, PT ;  /* 0x0000000502007c0c */ /* 0x000fda000bf25270 */
[----:B------:R-:W-:Y:S05]  /*0a40*/  @P1 BRA `(.L_x_7) ;  /* 0xfffffff400fc1947 */ /* 0x000fea000383ffff */
.L_x_1:
[----:B------:R-:W-:Y:S05]  /*0a50*/  BSYNC.RECONVERGENT B0 ;  /* 0x0000000000007941 */ /* 0x000fea0003800200 */
.L_x_0:
[----:B------:R-:W5:Y:S01]  /*0a60*/  LDCU UR5, c[0x0][0x388] ;  /* 0x00007100ff0577ac */ /* 0x000f620008000800 */
[----:B------:R-:W-:-:S04]  /*0a70*/  UIADD3 UR4, UPT, UPT, UR4, 0x1, URZ ;  /* 0x0000000104047890 */ /* 0x000fc8000fffe0ff */
[----:B-----5:R-:W-:-:S09]  /*0a80*/  UISETP.NE.AND UP0, UPT, UR4, UR5, UPT ;  /* 0x000000050400728c */ /* 0x020fd2000bf05270 */
[----:B------:R-:W-:Y:S05]  /*0a90*/  BRA.U UP0, `(.L_x_8) ;  /* 0xfffffff500d07547 */ /* 0x000fea000b83ffff */
[----:B------:R-:W-:Y:S05]  /*0aa0*/  EXIT ;  /* 0x000000000000794d */ /* 0x000fea0003800000 */
.L_x_9:
[----:B------:R-:W-:-:S00]  /*0ab0*/  BRA `(.L_x_9) ;  /* 0xfffffffc00fc7947 */ /* 0x000fc0000383ffff */
[----:B------:R-:W-:-:S00]  /*0ac0*/  NOP ;  /* 0x0000000000007918 */ /* 0x000fc00000000000 */
        /* <DEDUP_REMOVED lines=11> */
.L_x_25:


//--------------------- .text._Z13conv_winogradPfS_S_iiiiii --------------------------
	.section	.text._Z13conv_winogradPfS_S_iiiiii,"ax",@progbits
	.align	128
        .global         _Z13conv_winogradPfS_S_iiiiii
        .type           _Z13conv_winogradPfS_S_iiiiii,@function
        .size           _Z13conv_winogradPfS_S_iiiiii,(.L_x_26 - _Z13conv_winogradPfS_S_iiiiii)
        .other          _Z13conv_winogradPfS_S_iiiiii,@"STO_CUDA_ENTRY STV_DEFAULT"
_Z13conv_winogradPfS_S_iiiiii:
.text._Z13conv_winogradPfS_S_iiiiii:
[----:B------:R-:W-:Y:S08]  /*0000*/  LDC R1, c[0x0][0x37c] ;  /* 0x0000df00ff017b82 */ /* 0x000ff00000000800 */
[----:B------:R-:W0:Y:S02]  /*0010*/  LDC R0, c[0x0][0x3a4] ;  /* 0x0000e900ff007b82 */ /* 0x000e240000000800 */
[----:B0-----:R-:W-:-:S13]  /*0020*/  ISETP.GE.AND P0, PT, R0, 0x1, PT ;  /* 0x000000010000780c */ /* 0x001fda0003f06270 */
[----:B------:R-:W-:Y:S05]  /*0030*/  @!P0 EXIT ;  /* 0x000000000000894d */ /* 0x000fea0003800000 */
[----:B------:R-:W0:Y:S01]  /*0040*/  S2R R0, SR_TID.X ;  /* 0x0000000000007919 */ /* 0x000e220000002100 */
[----:B------:R-:W1:Y:S01]  /*0050*/  LDC R4, c[0x0][0x3a0] ;  /* 0x0000e800ff047b82 */ /* 0x000e620000000800 */
[----:B------:R-:W2:Y:S01]  /*0060*/  LDCU UR14, c[0x0][0x39c] ;  /* 0x00007380ff0e77ac */ /* 0x000ea20008000800 */
[----:B------:R-:W0:Y:S01]  /*0070*/  S2R R3, SR_CTAID.X ;  /* 0x0000000000037919 */ /* 0x000e220000002500 */
[----:B------:R-:W2:Y:S01]  /*0080*/  LDCU.64 UR6, c[0x0][0x3a8] ;  /* 0x00007500ff0677ac */ /* 0x000ea20008000a00 */
[----:B------:R-:W3:Y:S01]  /*0090*/  S2R R2, SR_TID.Y ;  /* 0x0000000000027919 */ /* 0x000ee20000002200 */
[----:B------:R-:W0:Y:S01]  /*00a0*/  LDCU UR9, c[0x0][0x360] ;  /* 0x00006c00ff0977ac */ /* 0x000e220008000800 */
[----:B------:R-:W3:Y:S01]  /*00b0*/  S2R R5, SR_CTAID.Y ;  /* 0x0000000000057919 */ /* 0x000ee20000002600 */
[----:B------:R-:W3:Y:S01]  /*00c0*/  LDCU UR11, c[0x0][0x364] ;  /* 0x00006c80ff0b77ac */ /* 0x000ee20008000800 */
[----:B------:R-:W4:Y:S01]  /*00d0*/  LDCU UR8, c[0x0][0x398] ;  /* 0x00007300ff0877ac */ /* 0x000f220008000800 */
[----:B--2---:R-:W-:Y:S01]  /*00e0*/  UIMAD UR4, UR6, UR14, URZ ;  /* 0x0000000e060472a4 */ /* 0x004fe2000f8e02ff */
[----:B-1----:R-:W-:Y:S01]  /*00f0*/  ISETP.GE.AND P1, PT, R4, 0x1, PT ;  /* 0x000000010400780c */ /* 0x002fe20003f26270 */
[----:B------:R-:W-:-:S02]  /*0100*/  UIMAD UR5, UR14, UR7, URZ ;  /* 0x000000070e0572a4 */ /* 0x000fc4000f8e02ff */
[----:B------:R-:W-:Y:S02]  /*0110*/  UIMAD UR4, UR4, UR6, URZ ;  /* 0x00000006040472a4 */ /* 0x000fe4000f8e02ff */
[----:B------:R-:W-:Y:S02]  /*0120*/  UIMAD UR5, UR5, UR7, URZ ;  /* 0x00000007050572a4 */ /* 0x000fe4000f8e02ff */
[----:B------:R-:W-:Y:S01]  /*0130*/  UIMAD UR10, UR6, UR6, URZ ;  /* 0x00000006060a72a4 */ /* 0x000fe2000f8e02ff */
[----:B0-----:R-:W-:-:S04]  /*0140*/  IMAD R0, R3, UR9, R0 ;  /* 0x0000000903007c24 */ /* 0x001fc8000f8e0200 */
[C---:B------:R-:W-:Y:S02]  /*0150*/  IMAD R3, R0.reuse, UR7, RZ ;  /* 0x0000000700037c24 */ /* 0x040fe4000f8e02ff */
[----:B------:R-:W-:Y:S02]  /*0160*/  IMAD R4, R0, UR10, RZ ;  /* 0x0000000a00047c24 */ /* 0x000fe4000f8e02ff */
[----:B---3--:R-:W-:Y:S02]  /*0170*/  IMAD R2, R5, UR11, R2 ;  /* 0x0000000b05027c24 */ /* 0x008fe4000f8e0202 */
[----:B------:R-:W-:Y:S02]  /*0180*/  IMAD R3, R3, UR7, RZ ;  /* 0x0000000703037c24 */ /* 0x000fe4000f8e02ff */
[C---:B------:R-:W-:Y:S01]  /*0190*/  IMAD R9, R2.reuse, UR4, RZ ;  /* 0x0000000402097c24 */ /* 0x040fe2000f8e02ff */
[C---:B----4-:R-:W-:Y:S01]  /*01a0*/  ISETP.GE.AND P0, PT, R2.reuse, UR8, PT ;  /* 0x0000000802007c0c */ /* 0x050fe2000bf06270 */
[----:B------:R-:W-:Y:S01]  /*01b0*/  IMAD R2, R2, UR5, RZ ;  /* 0x0000000502027c24 */ /* 0x000fe2000f8e02ff */
[----:B------:R-:W-:Y:S11]  /*01c0*/  @!P1 EXIT ;  /* 0x000000000000994d */ /* 0x000ff60003800000 */
[----:B------:R-:W-:Y:S01]  /*01d0*/  ISETP.LT.AND P0, PT, R0, UR14, !P0 ;  /* 0x0000000e00007c0c */ /* 0x000fe2000c701270 */
[----:B------:R-:W-:Y:S01]  /*01e0*/  HFMA2 R34, -RZ, RZ, 0, 0 ;  /* 0x00000000ff227431 */ /* 0x000fe200000001ff */
[----:B------:R-:W-:Y:S01]  /*01f0*/  SHF.R.S32.HI R6, RZ, 0x1f, R4 ;  /* 0x0000001fff067819 */ /* 0x000fe20000011404 */
[----:B------:R-:W0:Y:S01]  /*0200*/  LDCU.64 UR12, c[0x0][0x358] ;  /* 0x00006b00ff0c77ac */ /* 0x000e220008000a00 */
[C---:B------:R-:W-:Y:S02]  /*0210*/  IADD3 R0, P1, PT, R9.reuse, R4, RZ ;  /* 0x0000000409007210 */ /* 0x040fe40007f3e0ff */
[----:B------:R-:W-:Y:S01]  /*0220*/  SHF.R.S32.HI R5, RZ, 0x1f, R3 ;  /* 0x0000001fff057819 */ /* 0x000fe20000011403 */
[----:B------:R-:W-:Y:S01]  /*0230*/  UIMAD UR5, UR5, UR8, URZ ;  /* 0x00000008050572a4 */ /* 0x000fe2000f8e02ff */
[----:B------:R-:W-:Y:S02]  /*0240*/  IADD3 R8, P2, PT, R2, R3, RZ ;  /* 0x0000000302087210 */ /* 0x000fe40007f5e0ff */
[----:B------:R-:W-:-:S02]  /*0250*/  LEA.HI.X.SX32 R9, R9, R6, 0x1, P1 ;  /* 0x0000000609097211 */ /* 0x000fc400008f0eff */
[----:B------:R-:W-:-:S09]  /*0260*/  LEA.HI.X.SX32 R10, R2, R5, 0x1, P2 ;  /* 0x00000005020a7211 */ /* 0x000fd200010f0eff */
.L_x_13:
[----:B-1----:R-:W1:Y:S01]  /*0270*/  LDCU UR8, c[0x0][0x3a8] ;  /* 0x00007500ff0877ac */ /* 0x002e620008000800 */
[----:B------:R-:W-:Y:S01]  /*0280*/  IMAD R3, R34, UR5, RZ ;  /* 0x0000000522037c24 */ /* 0x000fe2000f8e02ff */
[----:B------:R-:W-:Y:S01]  /*0290*/  CS2R R12, SRZ ;  /* 0x00000000000c7805 */ /* 0x000fe2000001ff00 */
[----:B------:R-:W1:Y:S03]  /*02a0*/  LDCU UR9, c[0x0][0x3a0] ;  /* 0x00007400ff0977ac */ /* 0x000e660008000800 */
[C---:B------:R-:W-:Y:S01]  /*02b0*/  IADD3 R15, P2, PT, R3.reuse, R8, RZ ;  /* 0x00000008030f7210 */ /* 0x040fe20007f5e0ff */
[----:B------:R-:W2:Y:S03]  /*02c0*/  LDCU.64 UR6, c[0x0][0x3a0] ;  /* 0x00007400ff0677ac */ /* 0x000ea60008000a00 */
[----:B------:R-:W-:Y:S01]  /*02d0*/  LEA.HI.X.SX32 R14, R3, R10, 0x1, P2 ;  /* 0x0000000a030e7211 */ /* 0x000fe200010f0eff */
[----:B------:R-:W3:Y:S03]  /*02e0*/  LDCU.64 UR14, c[0x0][0x390] ;  /* 0x00007200ff0e77ac */ /* 0x000ee60008000a00 */
[----:B------:R-:W-:-:S02]  /*02f0*/  SHF.L.U64.HI R14, R15, 0x2, R14 ;  /* 0x000000020f0e7819 */ /* 0x000fc4000001020e */
[----:B------:R-:W-:Y:S01]  /*0300*/  SHF.L.U32 R15, R15, 0x2, RZ ;  /* 0x000000020f0f7819 */ /* 0x000fe200000006ff */
[----:B-1----:R-:W-:-:S04]  /*0310*/  UIMAD UR9, UR8, UR9, URZ ;  /* 0x00000009080972a4 */ /* 0x002fc8000f8e02ff */
[----:B------:R-:W-:Y:S02]  /*0320*/  UIMAD UR9, UR9, UR8, URZ ;  /* 0x00000008090972a4 */ /* 0x000fe4000f8e02ff */
[----:B--2---:R-:W-:-:S04]  /*0330*/  UIADD3 UR6, UPT, UPT, -UR6, URZ, URZ ;  /* 0x000000ff06067290 */ /* 0x004fc8000fffe1ff */
[C---:B------:R-:W-:Y:S01]  /*0340*/  IMAD R11, R34.reuse, UR9, RZ ;  /* 0x00000009220b7c24 */ /* 0x040fe2000f8e02ff */
[----:B------:R-:W-:-:S04]  /*0350*/  IADD3 R34, PT, PT, R34, 0x1, RZ ;  /* 0x0000000122227810 */ /* 0x000fc80007ffe0ff */
[----:B---3--:R-:W-:-:S13]  /*0360*/  ISETP.NE.AND P1, PT, R34, UR7, PT ;  /* 0x0000000722007c0c */ /* 0x008fda000bf25270 */
.L_x_12:
[----:B------:R-:W-:Y:S01]  /*0370*/  UIADD3 UR6, UPT, UPT, UR6, 0x1, URZ ;  /* 0x0000000106067890 */ /* 0x000fe2000fffe0ff */
[----:B------:R-:W-:Y:S03]  /*0380*/  BSSY.RECONVERGENT B0, `(.L_x_10) ;  /* 0x0000078000007945 */ /* 0x000fe60003800200 */
[----:B------:R-:W-:Y:S01]  /*0390*/  UISETP.NE.AND UP0, UPT, UR6, URZ, UPT ;  /* 0x000000ff0600728c */ /* 0x000fe2000bf05270 */
[----:B-1----:R-:W-:Y:S10]  /*03a0*/  @!P0 BRA `(.L_x_11) ;  /* 0x0000000400d48947 */ /* 0x002ff40003800000 */
[----:B------:R-:W1:Y:S01]  /*03b0*/  LDC.64 R16, c[0x0][0x388] ;  /* 0x0000e200ff107b82 */ /* 0x000e620000000a00 */
[C---:B------:R-:W-:Y:S02]  /*03c0*/  IADD3 R3, P2, PT, R13.reuse, R0, RZ ;  /* 0x000000000d037210 */ /* 0x040fe40007f5e0ff */
[----:B------:R-:W-:Y:S02]  /*03d0*/  SHF.R.S32.HI R19, RZ, 0x1f, R11 ;  /* 0x0000001fff137819 */ /* 0x000fe4000001140b */
[----:B------:R-:W-:Y:S02]  /*03e0*/  LEA.HI.X.SX32 R6, R13, R9, 0x1, P2 ;  /* 0x000000090d067211 */ /* 0x000fe400010f0eff */
[----:B------:R-:W-:Y:S01]  /*03f0*/  IADD3 R7, P2, PT, R11, R12, RZ ;  /* 0x0000000c0b077210 */ /* 0x000fe20007f5e0ff */
[----:B------:R-:W2:Y:S01]  /*0400*/  LDC.64 R4, c[0x0][0x380] ;  /* 0x0000e000ff047b82 */ /* 0x000ea20000000a00 */
[----:B-1----:R-:W-:-:S04]  /*0410*/  LEA R2, P3, R3, R16, 0x2 ;  /* 0x0000001003027211 */ /* 0x002fc800078610ff */
[----:B------:R-:W-:Y:S02]  /*0420*/  LEA.HI.X R3, R3, R17, R6, 0x2, P3 ;  /* 0x0000001103037211 */ /* 0x000fe400018f1406 */
[----:B------:R-:W-:Y:S02]  /*0430*/  LEA.HI.X.SX32 R6, R12, R19, 0x1, P2 ;  /* 0x000000130c067211 */ /* 0x000fe400010f0eff */
[C---:B--2---:R-:W-:Y:S01]  /*0440*/  LEA R4, P2, R7.reuse, R4, 0x2 ;  /* 0x0000000407047211 */ /* 0x044fe200078410ff */
[----:B0-----:R-:W2:Y:S04]  /*0450*/  LDG.E R26, desc[UR12][R2.64+0x20] ;  /* 0x0000200c021a7981 */ /* 0x001ea8000c1e1900 */
[----:B------:R-:W3:Y:S01]  /*0460*/  LDG.E R28, desc[UR12][R2.64+0x28] ;  /* 0x0000280c021c7981 */ /* 0x000ee2000c1e1900 */
[----:B------:R-:W-:-:S03]  /*0470*/  LEA.HI.X R5, R7, R5, R6, 0x2, P2 ;  /* 0x0000000507057211 */ /* 0x000fc600010f1406 */
[----:B------:R-:W2:Y:S04]  /*0480*/  LDG.E R33, desc[UR12][R2.64+0x10] ;  /* 0x0000100c02217981 */ /* 0x000ea8000c1e1900 */
[----:B------:R-:W3:Y:S04]  /*0490*/  LDG.E R31, desc[UR12][R2.64+0x18] ;  /* 0x0000180c021f7981 */ /* 0x000ee8000c1e1900 */
[----:B------:R-:W4:Y:S04]  /*04a0*/  LDG.E R27, desc[UR12][R2.64] ;  /* 0x0000000c021b7981 */ /* 0x000f28000c1e1900 */
[----:B------:R-:W5:Y:S04]  /*04b0*/  LDG.E R21, desc[UR12][R2.64+0x8] ;  /* 0x0000080c02157981 */ /* 0x000f68000c1e1900 */
        /* <DEDUP_REMOVED lines=11> */
[----:B------:R-:W5:Y:S01]  /*0570*/  LDG.E R36, desc[UR12][R2.64+0x30] ;  /* 0x0000300c02247981 */ /* 0x000f62000c1e1900 */
[----:B--2---:R-:W-:Y:S01]  /*0580*/  FADD R23, R26, R33 ;  /* 0x000000211a177221 */ /* 0x004fe20000000000 */
[C-C-:B---3--:R-:W-:Y:S01]  /*0590*/  FADD R22, R28.reuse, R31.reuse ;  /* 0x0000001f1c167221 */ /* 0x148fe20000000000 */
[----:B------:R-:W-:-:S03]  /*05a0*/  FADD R29, R28, -R31 ;  /* 0x8000001f1c1d7221 */ /* 0x000fc60000000000 */
[----:B------:R-:W-:Y:S01]  /*05b0*/  FADD R23, R23, -R22 ;  /* 0x8000001617177221 */ /* 0x000fe20000000000 */
[----:B----4-:R-:W-:Y:S01]  /*05c0*/  FADD R27, R27, -R26 ;  /* 0x8000001a1b1b7221 */ /* 0x010fe20000000000 */
[----:B------:R-:W-:Y:S01]  /*05d0*/  FADD R26, R26, -R33 ;  /* 0x800000211a1a7221 */ /* 0x000fe20000000000 */
[----:B-----5:R-:W-:-:S03]  /*05e0*/  FADD R21, R21, -R28 ;  /* 0x8000001c15157221 */ /* 0x020fc60000000000 */
[----:B------:R-:W-:Y:S01]  /*05f0*/  FADD R26, R26, -R29 ;  /* 0x8000001d1a1a7221 */ /* 0x000fe20000000000 */
[----:B------:R-:W2:Y:S01]  /*0600*/  LDG.E R28, desc[UR12][R2.64+0xc] ;  /* 0x00000c0c021c7981 */ /* 0x000ea2000c1e1900 */
[----:B------:R-:W-:Y:S01]  /*0610*/  FMUL R23, R23, R32 ;  /* 0x0000002017177220 */ /* 0x000fe20000400000 */
[----:B------:R-:W-:Y:S02]  /*0620*/  FADD R27, R27, -R21 ;  /* 0x800000151b1b7221 */ /* 0x000fe40000000000 */
[----:B------:R-:W3:Y:S02]  /*0630*/  LDG.E R32, desc[UR12][R2.64+0x38] ;  /* 0x0000380c02207981 */ /* 0x000ee4000c1e1900 */
[--C-:B------:R-:W-:Y:S01]  /*0640*/  FFMA R27, R27, R6, R23.reuse ;  /* 0x000000061b1b7223 */ /* 0x100fe20000000017 */
[----:B------:R-:W-:-:S03]  /*0650*/  FFMA R6, R26, -R17, R23 ;  /* 0x800000111a067223 */ /* 0x000fc60000000017 */
[----:B------:R-:W-:Y:S01]  /*0660*/  FFMA R17, R26, R17, R27 ;  /* 0x000000111a117223 */ /* 0x000fe2000000001b */
[----:B------:R-:W-:-:S04]  /*0670*/  FADD R23, R25, R16 ;  /* 0x0000001019177221 */ /* 0x000fc80000000000 */
[----:B------:R-:W-:Y:S01]  /*0680*/  FADD R27, R23, R22 ;  /* 0x00000016171b7221 */ /* 0x000fe20000000000 */
[----:B------:R-:W-:-:S03]  /*0690*/  FADD R24, R24, -R25 ;  /* 0x8000001918187221 */ /* 0x000fc60000000000 */
[----:B------:R-:W-:Y:S01]  /*06a0*/  FMUL R27, R27, R18 ;  /* 0x000000121b1b7220 */ /* 0x000fe20000400000 */
[----:B------:R-:W-:Y:S01]  /*06b0*/  FADD R18, R25, -R16 ;  /* 0x8000001019127221 */ /* 0x000fe20000000000 */
[----:B------:R-:W-:-:S03]  /*06c0*/  FADD R26, R24, R21 ;  /* 0x00000015181a7221 */ /* 0x000fc60000000000 */
[----:B------:R-:W-:Y:S01]  /*06d0*/  FADD R25, R18, R29 ;  /* 0x0000001d12197221 */ /* 0x000fe20000000000 */
[----:B------:R-:W-:-:S03]  /*06e0*/  FFMA R26, R26, R19, R27 ;  /* 0x000000131a1a7223 */ /* 0x000fc6000000001b */
[-C--:B------:R-:W-:Y:S01]  /*06f0*/  FFMA R19, R25, -R20.reuse, R27 ;  /* 0x8000001419137223 */ /* 0x080fe2000000001b */
[----:B------:R-:W-:Y:S01]  /*0700*/  FADD R27, -R23, R22 ;  /* 0x00000016171b7221 */ /* 0x000fe20000000100 */
[----:B------:R-:W-:Y:S01]  /*0710*/  FFMA R20, R25, R20, R26 ;  /* 0x0000001419147223 */ /* 0x000fe2000000001a */
[----:B------:R-:W-:Y:S01]  /*0720*/  FADD R21, -R24, R21 ;  /* 0x0000001518157221 */ /* 0x000fe20000000100 */
[----:B------:R-:W4:Y:S01]  /*0730*/  LDG.E R25, desc[UR12][R4.64+0x28] ;  /* 0x0000280c04197981 */ /* 0x000f22000c1e1900 */
[----:B------:R-:W-:-:S03]  /*0740*/  FMUL R30, R27, R30 ;  /* 0x0000001e1b1e7220 */ /* 0x000fc60000400000 */
[----:B------:R-:W5:Y:S01]  /*0750*/  LDG.E R27, desc[UR12][R4.64+0x30] ;  /* 0x0000300c041b7981 */ /* 0x000f62000c1e1900 */
[----:B------:R-:W-:-:S03]  /*0760*/  FFMA R26, R21, R7, R30 ;  /* 0x00000007151a7223 */ /* 0x000fc6000000001e */
[----:B------:R-:W2:Y:S04]  /*0770*/  LDG.E R7, desc[UR12][R2.64+0x2c] ;  /* 0x00002c0c02077981 */ /* 0x000ea8000c1e1900 */
[----:B------:R-:W2:Y:S04]  /*0780*/  LDG.E R22, desc[UR12][R2.64+0x1c] ;  /* 0x00001c0c02167981 */ /* 0x000ea8000c1e1900 */
[----:B------:R-:W2:Y:S01]  /*0790*/  LDG.E R21, desc[UR12][R4.64+0x1c] ;  /* 0x00001c0c04157981 */ /* 0x000ea2000c1e1900 */
[----:B------:R-:W-:Y:S01]  /*07a0*/  FADD R33, R33, -R36 ;  /* 0x8000002421217221 */ /* 0x000fe20000000000 */
[----:B------:R-:W-:Y:S01]  /*07b0*/  FADD R29, -R18, R29 ;  /* 0x0000001d121d7221 */ /* 0x000fe20000000100 */
[----:B---3--:R-:W-:-:S02]  /*07c0*/  FADD R32, R31, -R32 ;  /* 0x800000201f207221 */ /* 0x008fc40000000000 */
[----:B------:R-:W3:Y:S02]  /*07d0*/  LDG.E R31, desc[UR12][R4.64+0xc] ;  /* 0x00000c0c041f7981 */ /* 0x000ee4000c1e1900 */
[----:B------:R-:W-:Y:S01]  /*07e0*/  FADD R33, R33, -R32 ;  /* 0x8000002021217221 */ /* 0x000fe20000000000 */
[CC--:B----4-:R-:W-:Y:S01]  /*07f0*/  FFMA R30, R29.reuse, -R25.reuse, R30 ;  /* 0x800000191d1e7223 */ /* 0x0d0fe2000000001e */
[----:B------:R-:W-:Y:S02]  /*0800*/  FFMA R25, R29, R25, R26 ;  /* 0x000000191d197223 */ /* 0x000fe4000000001a */
[----:B------:R-:W4:Y:S01]  /*0810*/  LDG.E R29, desc[UR12][R2.64+0x34] ;  /* 0x0000340c021d7981 */ /* 0x000f22000c1e1900 */
[----:B-----5:R-:W-:-:S03]  /*0820*/  FFMA R27, R33, -R27, R6 ;  /* 0x8000001b211b7223 */ /* 0x020fc60000000006 */
[----:B------:R-:W5:Y:S01]  /*0830*/  LDG.E R33, desc[UR12][R2.64+0x3c] ;  /* 0x00003c0c02217981 */ /* 0x000f62000c1e1900 */
[----:B--2---:R-:W-:-:S03]  /*0840*/  FADD R35, R28, -R7 ;  /* 0x800000071c237221 */ /* 0x004fc60000000000 */
[----:B------:R-:W2:Y:S01]  /*0850*/  LDG.E R26, desc[UR12][R4.64+0x2c] ;  /* 0x00002c0c041a7981 */ /* 0x000ea2000c1e1900 */
[----:B------:R-:W-:Y:S01]  /*0860*/  FADD R6, R7, R22 ;  /* 0x0000001607067221 */ /* 0x000fe20000000000 */
[----:B------:R-:W-:Y:S02]  /*0870*/  FADD R36, R24, -R35 ;  /* 0x8000002318247221 */ /* 0x000fe40000000000 */
[----:B------:R-:W2:Y:S01]  /*0880*/  LDG.E R24, desc[UR12][R4.64+0x34] ;  /* 0x0000340c04187981 */ /* 0x000ea2000c1e1900 */
[----:B------:R-:W-:-:S03]  /*0890*/  FADD R35, R23, -R6 ;  /* 0x8000000617237221 */ /* 0x000fc60000000000 */
[----:B------:R-:W2:Y:S01]  /*08a0*/  LDG.E R23, desc[UR12][R4.64+0x38] ;  /* 0x0000380c04177981 */ /* 0x000ea2000c1e1900 */
[----:B------:R-:W-:Y:S01]  /*08b0*/  IADD3 R6, P2, PT, R15, UR14, RZ ;  /* 0x0000000e0f067c10 */ /* 0x000fe2000ff5e0ff */
[----:B------:R-:W-:Y:S02]  /*08c0*/  FMUL R35, R35, R21 ;  /* 0x0000001523237220 */ /* 0x000fe40000400000 */
[----:B------:R0:W2:Y:S01]  /*08d0*/  LDG.E R28, desc[UR12][R4.64+0x3c] ;  /* 0x00003c0c041c7981 */ /* 0x0000a2000c1e1900 */
[----:B------:R-:W-:Y:S01]  /*08e0*/  FADD R21, R7, -R22 ;  /* 0x8000001607157221 */ /* 0x000fe20000000000 */
[----:B------:R-:W-:-:S03]  /*08f0*/  IADD3.X R7, PT, PT, R14, UR15, RZ, P2, !PT ;  /* 0x0000000f0e077c10 */ /* 0x000fc600097fe4ff */
[----:B------:R-:W-:Y:S02]  /*0900*/  FADD R37, R18, -R21 ;  /* 0x8000001512257221 */ /* 0x000fe40000000000 */
[----:B------:R-:W2:Y:S04]  /*0910*/  LDG.E R21, desc[UR12][R6.64] ;  /* 0x0000000c06157981 */ /* 0x000ea8000c1e1900 */
[----:B------:R-:W2:Y:S04]  /*0920*/  LDG.E R2, desc[UR12][R6.64+0x8] ;  /* 0x0000080c06027981 */ /* 0x000ea8000c1e1900 */
[----:B------:R-:W2:Y:S04]  /*0930*/  LDG.E R18, desc[UR12][R6.64+0x4] ;  /* 0x0000040c06127981 */ /* 0x000ea8000c1e1900 */
[----:B------:R-:W2:Y:S01]  /*0940*/  LDG.E R3, desc[UR12][R6.64+0xc] ;  /* 0x00000c0c06037981 */ /* 0x000ea2000c1e1900 */
[----:B---3--:R-:W-:Y:S01]  /*0950*/  FFMA R31, R36, R31, R35 ;  /* 0x0000001f241f7223 */ /* 0x008fe20000000023 */
[----:B----4-:R-:W-:Y:S01]  /*0960*/  FADD R29, R16, -R29 ;  /* 0x8000001d101d7221 */ /* 0x010fe20000000000 */
[----:B-----5:R-:W-:-:S03]  /*0970*/  FADD R22, R22, -R33 ;  /* 0x8000002116167221 */ /* 0x020fc60000000000 */
[C-C-:B0-----:R-:W-:Y:S01]  /*0980*/  FADD R4, R29.reuse, R32.reuse ;  /* 0x000000201d047221 */ /* 0x141fe20000000000 */
[----:B------:R-:W-:Y:S01]  /*0990*/  FADD R5, -R29, R32 ;  /* 0x000000201d057221 */ /* 0x000fe20000000100 */
[----:B--2---:R-:W-:Y:S01]  /*09a0*/  FFMA R35, R37, -R26, R35 ;  /* 0x8000001a25237223 */ /* 0x004fe20000000023 */
[----:B------:R-:W-:Y:S01]  /*09b0*/  FADD R22, R29, -R22 ;  /* 0x800000161d167221 */ /* 0x000fe20000000000 */
[----:B------:R-:W-:Y:S01]  /*09c0*/  FFMA R4, R4, -R24, R19 ;  /* 0x8000001804047223 */ /* 0x000fe20000000013 */
[----:B------:R-:W-:Y:S01]  /*09d0*/  FADD R16, R17, R20 ;  /* 0x0000001411107221 */ /* 0x000fe20000000000 */
[----:B------:R-:W-:Y:S01]  /*09e0*/  FFMA R5, R5, -R23, R30 ;  /* 0x8000001705057223 */ /* 0x000fe2000000001e */
[----:B------:R-:W-:Y:S01]  /*09f0*/  FFMA R26, R37, R26, R31 ;  /* 0x0000001a251a7223 */ /* 0x000fe2000000001f */
[----:B------:R-:W-:Y:S01]  /*0a00*/  FADD R24, R27, R4 ;  /* 0x000000041b187221 */ /* 0x000fe20000000000 */
[----:B------:R-:W-:Y:S01]  /*0a10*/  FADD R17, R20, -R25 ;  /* 0x8000001914117221 */ /* 0x000fe20000000000 */
[----:B------:R-:W-:Y:S01]  /*0a20*/  FFMA R22, R22, -R28, R35 ;  /* 0x8000001c16167223 */ /* 0x000fe20000000023 */
[----:B------:R-:W-:Y:S01]  /*0a30*/  FADD R19, R4, -R5 ;  /* 0x8000000504137221 */ /* 0x000fe20000000000 */
[----:B------:R-:W-:Y:S01]  /*0a40*/  FADD R16, R25, R16 ;  /* 0x0000001019107221 */ /* 0x000fe20000000000 */
[----:B------:R-:W-:Y:S01]  /*0a50*/  FADD R5, R5, R24 ;  /* 0x0000001805057221 */ /* 0x000fe20000000000 */
[----:B------:R-:W-:Y:S01]  /*0a60*/  FADD R17, -R26, R17 ;  /* 0x000000111a117221 */ /* 0x000fe20000000100 */
[----:B------:R-:W-:Y:S01]  /*0a70*/  FADD R22, -R22, R19 ;  /* 0x0000001316167221 */ /* 0x000fe20000000100 */
[----:B------:R-:W-:Y:S01]  /*0a80*/  FADD R21, R16, R21 ;  /* 0x0000001510157221 */ /* 0x000fe20000000000 */
[----:B------:R-:W-:Y:S01]  /*0a90*/  FADD R5, R5, R2 ;  /* 0x0000000205057221 */ /* 0x000fe20000000000 */
[----:B------:R-:W-:Y:S01]  /*0aa0*/  FADD R17, R17, R18 ;  /* 0x0000001211117221 */ /* 0x000fe20000000000 */
[----:B------:R-:W-:-:S02]  /*0ab0*/  FADD R3, R22, R3 ;  /* 0x0000000316037221 */ /* 0x000fc40000000000 */
[----:B------:R1:W-:Y:S04]  /*0ac0*/  STG.E desc[UR12][R6.64], R21 ;  /* 0x0000001506007986 */ /* 0x0003e8000c10190c */
[----:B------:R1:W-:Y:S04]  /*0ad0*/  STG.E desc[UR12][R6.64+0x8], R5 ;  /* 0x0000080506007986 */ /* 0x0003e8000c10190c */
[----:B------:R1:W-:Y:S04]  /*0ae0*/  STG.E desc[UR12][R6.64+0x4], R17 ;  /* 0x0000041106007986 */ /* 0x0003e8000c10190c */
[----:B------:R1:W-:Y:S02]  /*0af0*/  STG.E desc[UR12][R6.64+0xc], R3 ;  /* 0x00000c0306007986 */ /* 0x0003e4000c10190c */
.L_x_11:
[----:B0-----:R-:W-:Y:S05]  /*0b00*/  BSYNC.RECONVERGENT B0 ;  /* 0x0000000000007941 */ /* 0x001fea0003800200 */
.L_x_10:
[----:B------:R-:W0:Y:S01]  /*0b10*/  LDC R2, c[0x0][0x398] ;  /* 0x0000e600ff027b82 */ /* 0x000e220000000800 */
[----:B------:R-:W-:Y:S01]  /*0b20*/  IADD3 R12, PT, PT, R12, UR10, RZ ;  /* 0x0000000a0c0c7c10 */ /* 0x000fe2000fffe0ff */
[----:B0-----:R-:W-:Y:S01]  /*0b30*/  IMAD R13, R2, UR4, R13 ;  /* 0x00000004020d7c24 */ /* 0x001fe2000f8e020d */
[----:B------:R-:W-:Y:S06]  /*0b40*/  BRA.U UP0, `(.L_x_12) ;  /* 0xfffffff900087547 */ /* 0x000fec000b83ffff */
[----:B------:R-:W-:Y:S05]  /*0b50*/  @P1 BRA `(.L_x_13) ;  /* 0xfffffff400c41947 */ /* 0x000fea000383ffff */
[----:B------:R-:W-:Y:S05]  /*0b60*/  EXIT ;  /* 0x000000000000794d */ /* 0x000fea0003800000 */
.L_x_14:
        /* <DEDUP_REMOVED lines=9> */
.L_x_26:


//--------------------- .text._Z11transform_dPfiiiiiiS_iii --------------------------
	.section	.text._Z11transform_dPfiiiiiiS_iii,"ax",@progbits
	.align	128
        .global         _Z11transform_dPfiiiiiiS_iii
        .type           _Z11transform_dPfiiiiiiS_iii,@function
        .size           _Z11transform_dPfiiiiiiS_iii,(.L_x_27 - _Z11transform_dPfiiiiiiS_iii)
        .other          _Z11transform_dPfiiiiiiS_iii,@"STO_CUDA_ENTRY STV_DEFAULT"
_Z11transform_dPfiiiiiiS_iii:
.text._Z11transform_dPfiiiiiiS_iii:
[----:B------:R-:W-:Y:S08]  /*0000*/  LDC R1, c[0x0][0x37c] ;  /* 0x0000df00ff017b82 */ /* 0x000ff00000000800 */
[----:B------:R-:W0:Y:S01]  /*0010*/  LDC R0, c[0x0][0x388] ;  /* 0x0000e200ff007b82 */ /* 0x000e220000000800 */
[----:B------:R-:W1:Y:S07]  /*0020*/  S2R R3, SR_TID.X ;  /* 0x0000000000037919 */ /* 0x000e6e0000002100 */
[----:B------:R-:W2:Y:S08]  /*0030*/  LDC R6, c[0x0][0x360] ;  /* 0x0000d800ff067b82 */ /* 0x000eb00000000800 */
[----:B------:R-:W3:Y:S01]  /*0040*/  LDC R7, c[0x0][0x364] ;  /* 0x0000d900ff077b82 */ /* 0x000ee20000000800 */
[----:B0-----:R-:W-:-:S07]  /*0050*/  ISETP.GE.AND P0, PT, R0, 0x1, PT ;  /* 0x000000010000780c */ /* 0x001fce0003f06270 */
[----:B------:R-:W0:Y:S01]  /*0060*/  S2UR UR6, SR_CTAID.X ;  /* 0x00000000000679c3 */ /* 0x000e220000002500 */
[----:B------:R-:W4:Y:S07]  /*0070*/  S2R R0, SR_TID.Y ;  /* 0x0000000000007919 */ /* 0x000f2e0000002200 */
[----:B------:R-:W0:Y:S02]  /*0080*/  S2UR UR7, SR_CTAID.Y ;  /* 0x00000000000779c3 */ /* 0x000e240000002600 */
[----:B0123--:R-:W-:Y:S05]  /*0090*/  @!P0 EXIT ;  /* 0x000000000000894d */ /* 0x00ffea0003800000 */
[----:B------:R-:W0:Y:S01]  /*00a0*/  LDCU.128 UR12, c[0x0][0x3a0] ;  /* 0x00007400ff0c77ac */ /* 0x000e220008000c00 */
[----:B----4-:R-:W-:Y:S02]  /*00b0*/  IMAD R7, R7, UR7, R0 ;  /* 0x0000000707077c24 */ /* 0x010fe4000f8e0200 */
[----:B------:R-:W-:Y:S01]  /*00c0*/  IMAD R6, R6, UR6, R3 ;  /* 0x0000000606067c24 */ /* 0x000fe2000f8e0203 */
[----:B------:R-:W1:Y:S01]  /*00d0*/  LDCU.64 UR10, c[0x0][0x380] ;  /* 0x00007000ff0a77ac */ /* 0x000e620008000a00 */
[----:B------:R-:W2:Y:S01]  /*00e0*/  LDCU UR4, c[0x0][0x394] ;  /* 0x00007280ff0477ac */ /* 0x000ea20008000800 */
[----:B------:R-:W2:Y:S01]  /*00f0*/  LDCU UR5, c[0x0][0x39c] ;  /* 0x00007380ff0577ac */ /* 0x000ea20008000800 */
[----:B------:R-:W2:Y:S01]  /*0100*/  LDCU UR17, c[0x0][0x3b0] ;  /* 0x00007600ff1177ac */ /* 0x000ea20008000800 */
[----:B0-----:R-:W-:Y:S01]  /*0110*/  ISETP.GE.AND P0, PT, R7, UR14, PT ;  /* 0x0000000e07007c0c */ /* 0x001fe2000bf06270 */
[----:B------:R-:W0:Y:S03]  /*0120*/  LDCU.64 UR18, c[0x0][0x358] ;  /* 0x00006b00ff1277ac */ /* 0x000e260008000a00 */
[----:B------:R-:W-:Y:S01]  /*0130*/  ISETP.LT.AND P0, PT, R6, UR15, !P0 ;  /* 0x0000000f06007c0c */ /* 0x000fe2000c701270 */
[----:B-1----:R-:W-:-:S04]  /*0140*/  UIADD3 UR10, UP0, UPT, UR10, 0x20, URZ ;  /* 0x000000200a0a7890 */ /* 0x002fc8000ff1e0ff */
[----:B------:R-:W-:Y:S02]  /*0150*/  UIADD3.X UR11, UPT, UPT, URZ, UR11, URZ, UP0, !UPT ;  /* 0x0000000bff0b7290 */ /* 0x000fe400087fe4ff */
[----:B------:R-:W-:Y:S02]  /*0160*/  UIADD3 UR8, UP0, UPT, UR12, 0x20, URZ ;  /* 0x000000200c087890 */ /* 0x000fe4000ff1e0ff */
[----:B--2---:R-:W-:Y:S02]  /*0170*/  UIADD3 UR4, UPT, UPT, UR17, UR4, -UR5 ;  /* 0x0000000411047290 */ /* 0x004fe4000fffe805 */
[----:B------:R-:W-:Y:S01]  /*0180*/  ISETP.LT.AND P0, PT, RZ, UR17, P0 ;  /* 0x00000011ff007c0c */ /* 0x000fe20008701270 */
[----:B------:R-:W-:Y:S02]  /*0190*/  ULOP3.LUT UR7, UR17, 0x7ffffff0, URZ, 0xc0, !UPT ;  /* 0x7ffffff011077892 */ /* 0x000fe4000f8ec0ff */
[----:B------:R-:W-:Y:S01]  /*01a0*/  UIADD3.X UR9, UPT, UPT, URZ, UR13, URZ, UP0, !UPT ;  /* 0x0000000dff097290 */ /* 0x000fe200087fe4ff */
[----:B------:R-:W-:Y:S01]  /*01b0*/  IMAD R5, R7, UR4, RZ ;  /* 0x0000000407057c24 */ /* 0x000fe2000f8e02ff */
[----:B------:R-:W-:Y:S01]  /*01c0*/  ULOP3.LUT UR14, UR17, 0xf, URZ, 0xc0, !UPT ;  /* 0x0000000f110e7892 */ /* 0x000fe2000f8ec0ff */
[----:B------:R-:W-:Y:S01]  /*01d0*/  IMAD R4, R6, UR4, RZ ;  /* 0x0000000406047c24 */ /* 0x000fe2000f8e02ff */
[----:B------:R-:W-:-:S02]  /*01e0*/  ULOP3.LUT UR16, UR17, 0x7, URZ, 0xc0, !UPT ;  /* 0x0000000711107892 */ /* 0x000fc4000f8ec0ff */
[----:B------:R-:W-:Y:S02]  /*01f0*/  ULOP3.LUT UR13, UR17, 0x3, URZ, 0xc0, !UPT ;  /* 0x00000003110d7892 */ /* 0x000fe4000f8ec0ff */
[----:B------:R-:W-:Y:S02]  /*0200*/  UIMAD UR15, UR17, UR17, URZ ;  /* 0x00000011110f72a4 */ /* 0x000fe4000f8e02ff */
[----:B------:R-:W-:Y:S01]  /*0210*/  UIADD3 UR12, UPT, UPT, -UR7, URZ, URZ ;  /* 0x000000ff070c7290 */ /* 0x000fe2000fffe1ff */
[----:B0-----:R-:W-:-:S11]  /*0220*/  UMOV UR4, URZ ;  /* 0x000000ff00047c82 */ /* 0x001fd60008000000 */
.L_x_23:
[----:B------:R-:W-:Y:S04]  /*0230*/  BSSY.RECONVERGENT B0, `(.L_x_15) ;  /* 0x0000085000007945 */ /* 0x000fe80003800200 */
[----:B01234-:R-:W-:Y:S05]  /*0240*/  @!P0 BRA `(.L_x_16) ;  /* 0x00000008000c8947 */ /* 0x01ffea0003800000 */
[----:B------:R-:W0:Y:S01]  /*0250*/  LDC.64 R8, c[0x0][0x3a8] ;  /* 0x0000ea00ff087b82 */ /* 0x000e220000000a00 */
[----:B------:R-:W-:-:S07]  /*0260*/  UMOV UR5, URZ ;  /* 0x000000ff00057c82 */ /* 0x000fce0008000000 */
[----:B------:R-:W1:Y:S01]  /*0270*/  LDC R2, c[0x0][0x38c] ;  /* 0x0000e300ff027b82 */ /* 0x000e620000000800 */
[----:B0-----:R-:W-:-:S04]  /*0280*/  IMAD R0, R8, UR4, R7 ;  /* 0x0000000408007c24 */ /* 0x001fc8000f8e0207 */
[----:B------:R-:W-:Y:S02]  /*0290*/  IMAD R0, R0, R9, R6 ;  /* 0x0000000900007224 */ /* 0x000fe400078e0206 */
[----:B-1----:R-:W-:Y:S02]  /*02a0*/  IMAD R3, R2, UR4, R5 ;  /* 0x0000000402037c24 */ /* 0x002fe4000f8e0205 */
[----:B------:R-:W-:-:S07]  /*02b0*/  IMAD R2, R0, UR15, RZ ;  /* 0x0000000f00027c24 */ /* 0x000fce000f8e02ff */
.L_x_22:
[----:B01-3--:R-:W0:Y:S01]  /*02c0*/  LDC R11, c[0x0][0x3b0] ;  /* 0x0000ec00ff0b7b82 */ /* 0x00be220000000800 */
[----:B------:R-:W1:Y:S01]  /*02d0*/  LDCU UR6, c[0x0][0x390] ;  /* 0x00007200ff0677ac */ /* 0x000e620008000800 */
[----:B--2---:R-:W-:-:S05]  /*02e0*/  IADD3 R9, PT, PT, R3, UR5, RZ ;  /* 0x0000000503097c10 */ /* 0x004fca000fffe0ff */
[----:B-1----:R-:W-:Y:S01]  /*02f0*/  IMAD R8, R9, UR6, R4 ;  /* 0x0000000609087c24 */ /* 0x002fe2000f8e0204 */
[----:B------:R-:W-:Y:S01]  /*0300*/  UMOV UR6, URZ ;  /* 0x000000ff00067c82 */ /* 0x000fe20008000000 */
[C---:B0-----:R-:W-:Y:S01]  /*0310*/  ISETP.GE.U32.AND P1, PT, R11.reuse, 0x10, PT ;  /* 0x000000100b00780c */ /* 0x041fe20003f26070 */
[----:B------:R-:W-:Y:S01]  /*0320*/  IMAD R0, R11, UR5, R2 ;  /* 0x000000050b007c24 */ /* 0x000fe2000f8e0202 */
[----:B------:R-:W-:-:S06]  /*0330*/  UIADD3 UR5, UPT, UPT, UR5, 0x1, URZ ;  /* 0x0000000105057890 */ /* 0x000fcc000fffe0ff */
[----:B------:R-:W-:-:S05]  /*0340*/  ISETP.NE.AND P2, PT, R11, UR5, PT ;  /* 0x000000050b007c0c */ /* 0x000fca000bf45270 */
[----:B----4-:R-:W-:Y:S08]  /*0350*/  @!P1 BRA `(.L_x_17) ;  /* 0x0000000000bc9947 */ /* 0x010ff00003800000 */
[----:B------:R-:W-:Y:S01]  /*0360*/  MOV R9, R0 ;  /* 0x0000000000097202 */ /* 0x000fe20000000f00 */
[----:B------:R-:W-:Y:S01]  /*0370*/  UMOV UR6, UR12 ;  /* 0x0000000c00067c82 */ /* 0x000fe20008000000 */
[----:B------:R-:W-:-:S07]  /*0380*/  MOV R14, R8 ;  /* 0x00000008000e7202 */ /* 0x000fce0000000f00 */
.L_x_18:
[----:B------:R-:W-:Y:S02]  /*0390*/  MOV R10, UR10 ;  /* 0x0000000a000a7c02 */ /* 0x000fe40008000f00 */
[----:B------:R-:W-:-:S03]  /*03a0*/  MOV R11, UR11 ;  /* 0x0000000b000b7c02 */ /* 0x000fc60008000f00 */
[----:B------:R-:W-:-:S05]  /*03b0*/  IMAD.WIDE R10, R14, 0x4, R10 ;  /* 0x000000040e0a7825 */ /* 0x000fca00078e020a */
[----:B----4-:R-:W2:Y:S01]  /*03c0*/  LDG.E R15, desc[UR18][R10.64+-0x20] ;  /* 0xffffe0120a0f7981 */ /* 0x010ea2000c1e1900 */
[----:B------:R-:W-:Y:S02]  /*03d0*/  MOV R12, UR8 ;  /* 0x00000008000c7c02 */ /* 0x000fe40008000f00 */
[----:B------:R-:W-:-:S03]  /*03e0*/  MOV R13, UR9 ;  /* 0x00000009000d7c02 */ /* 0x000fc60008000f00 */
        /* <DEDUP_REMOVED lines=31> */
[----:B------:R-:W-:Y:S01]  /*05e0*/  UIADD3 UR6, UPT, UPT, UR6, 0x10, URZ ;  /* 0x0000001006067890 */ /* 0x000fe2000fffe0ff */
[----:B------:R-:W-:-:S02]  /*05f0*/  IADD3 R14, PT, PT, R14, 0x10, RZ ;  /* 0x000000100e0e7810 */ /* 0x000fc40007ffe0ff */
[----:B------:R-:W-:Y:S01]  /*0600*/  IADD3 R9, PT, PT, R9, 0x10, RZ ;  /* 0x0000001009097810 */ /* 0x000fe20007ffe0ff */
[----:B------:R-:W-:Y:S01]  /*0610*/  UISETP.NE.AND UP0, UPT, UR6, URZ, UPT ;  /* 0x000000ff0600728c */ /* 0x000fe2000bf05270 */
[----:B--2---:R4:W-:Y:S08]  /*0620*/  STG.E desc[UR18][R12.64+0x1c], R21 ;  /* 0x00001c150c007986 */ /* 0x0049f0000c101912 */
[----:B------:R-:W-:Y:S05]  /*0630*/  BRA.U UP0, `(.L_x_18) ;  /* 0xfffffffd00547547 */ /* 0x000fea000b83ffff */
[----:B------:R-:W-:-:S05]  /*0640*/  UMOV UR6, UR7 ;  /* 0x0000000700067c82 */ /* 0x000fca0008000000 */
.L_x_17:
[----:B------:R-:W-:-:S09]  /*0650*/  UISETP.NE.AND UP0, UPT, UR14, URZ, UPT ;  /* 0x000000ff0e00728c */ /* 0x000fd2000bf05270 */
[----:B------:R-:W-:Y:S05]  /*0660*/  BRA.U !UP0, `(.L_x_19) ;  /* 0x0000000508007547 */ /* 0x000fea000b800000 */
[----:B------:R-:W-:Y:S02]  /*0670*/  UIADD3 UR17, UPT, UPT, UR14, -0x1, URZ ;  /* 0xffffffff0e117890 */ /* 0x000fe4000fffe0ff */
[----:B------:R-:W-:Y:S02]  /*0680*/  UISETP.NE.AND UP1, UPT, UR16, URZ, UPT ;  /* 0x000000ff1000728c */ /* 0x000fe4000bf25270 */
[----:B------:R-:W-:-:S09]  /*0690*/  UISETP.GE.U32.AND UP0, UPT, UR17, 0x7, UPT ;  /* 0x000000071100788c */ /* 0x000fd2000bf06070 */
[----:B------:R-:W-:Y:S05]  /*06a0*/  BRA.U !UP0, `(.L_x_20) ;  /* 0x00000001085c7547 */ /* 0x000fea000b800000 */
[----:B------:R-:W0:Y:S01]  /*06b0*/  LDC.64 R10, c[0x0][0x380] ;  /* 0x0000e000ff0a7b82 */ /* 0x000e220000000a00 */
[----:B------:R-:W-:-:S07]  /*06c0*/  IADD3 R9, PT, PT, R8, UR6, RZ ;  /* 0x0000000608097c10 */ /* 0x000fce000fffe0ff */
[----:B----4-:R-:W1:Y:S01]  /*06d0*/  LDC.64 R12, c[0x0][0x3a0] ;  /* 0x0000e800ff0c7b82 */ /* 0x010e620000000a00 */
[----:B0-----:R-:W-:-:S05]  /*06e0*/  IMAD.WIDE R10, R9, 0x4, R10 ;  /* 0x00000004090a7825 */ /* 0x001fca00078e020a */
[----:B------:R-:W2:Y:S01]  /*06f0*/  LDG.E R15, desc[UR18][R10.64] ;  /* 0x000000120a0f7981 */ /* 0x000ea2000c1e1900 */
[----:B------:R-:W-:-:S05]  /*0700*/  IADD3 R9, PT, PT, R0, UR6, RZ ;  /* 0x0000000600097c10 */ /* 0x000fca000fffe0ff */
[----:B-1----:R-:W-:-:S05]  /*0710*/  IMAD.WIDE R12, R9, 0x4, R12 ;  /* 0x00000004090c7825 */ /* 0x002fca00078e020c */
        /* <DEDUP_REMOVED lines=14> */
[----:B------:R-:W-:-:S03]  /*0800*/  UIADD3 UR6, UPT, UPT, UR6, 0x8, URZ ;  /* 0x0000000806067890 */ /* 0x000fc6000fffe0ff */
[----:B---3--:R2:W-:Y:S09]  /*0810*/  STG.E desc[UR18][R12.64+0x1c], R9 ;  /* 0x00001c090c007986 */ /* 0x0085f2000c101912 */
.L_x_20:
[----:B------:R-:W-:Y:S05]  /*0820*/  BRA.U !UP1, `(.L_x_19) ;  /* 0x0000000109907547 */ /* 0x000fea000b800000 */
[----:B------:R-:W-:Y:S02]  /*0830*/  UIADD3 UR17, UPT, UPT, UR16, -0x1, URZ ;  /* 0xffffffff10117890 */ /* 0x000fe4000fffe0ff */
[----:B------:R-:W-:Y:S02]  /*0840*/  UISETP.NE.AND UP1, UPT, UR13, URZ, UPT ;  /* 0x000000ff0d00728c */ /* 0x000fe4000bf25270 */
[----:B------:R-:W-:-:S09]  /*0850*/  UISETP.GE.U32.AND UP0, UPT, UR17, 0x3, UPT ;  /* 0x000000031100788c */ /* 0x000fd2000bf06070 */
[----:B------:R-:W-:Y:S05]  /*0860*/  BRA.U !UP0, `(.L_x_21) ;  /* 0x00000001083c7547 */ /* 0x000fea000b800000 */
[----:B------:R-:W0:Y:S01]  /*0870*/  LDC.64 R10, c[0x0][0x380] ;  /* 0x0000e000ff0a7b82 */ /* 0x000e220000000a00 */
[----:B--2---:R-:W-:-:S07]  /*0880*/  IADD3 R9, PT, PT, R8, UR6, RZ ;  /* 0x0000000608097c10 */ /* 0x004fce000fffe0ff */
        /* <DEDUP_REMOVED lines=10> */
[----:B------:R-:W2:Y:S01]  /*0930*/  LDG.E R19, desc[UR18][R10.64+0xc] ;  /* 0x00000c120a137981 */ /* 0x000ea2000c1e1900 */
[----:B------:R-:W-:-:S03]  /*0940*/  UIADD3 UR6, UPT, UPT, UR6, 0x4, URZ ;  /* 0x0000000406067890 */ /* 0x000fc6000fffe0ff */
[----:B--2---:R0:W-:Y:S09]  /*0950*/  STG.E desc[UR18][R12.64+0xc], R19 ;  /* 0x00000c130c007986 */ /* 0x0041f2000c101912 */
.L_x_21:
[----:B------:R-:W-:Y:S05]  /*0960*/  BRA.U !UP1, `(.L_x_19) ;  /* 0x0000000109407547 */ /* 0x000fea000b800000 */
[----:B------:R-:W1:Y:S01]  /*0970*/  LDC.64 R10, c[0x0][0x380] ;  /* 0x0000e000ff0a7b82 */ /* 0x000e620000000a00 */
[----:B0-2---:R-:W-:-:S05]  /*0980*/  IADD3 R9, PT, PT, R8, UR6, RZ ;  /* 0x0000000608097c10 */ /* 0x005fca000fffe0ff */
[----:B-1----:R-:W-:Y:S02]  /*0990*/  IMAD.WIDE R8, R9, 0x4, R10 ;  /* 0x0000000409087825 */ /* 0x002fe400078e020a */
[----:B------:R-:W0:Y:S03]  /*09a0*/  LDC.64 R10, c[0x0][0x3a0] ;  /* 0x0000e800ff0a7b82 */ /* 0x000e260000000a00 */
[----:B----4-:R-:W2:Y:S01]  /*09b0*/  LDG.E R15, desc[UR18][R8.64] ;  /* 0x00000012080f7981 */ /* 0x010ea2000c1e1900 */
[----:B------:R-:W-:Y:S01]  /*09c0*/  IADD3 R13, PT, PT, R0, UR6, RZ ;  /* 0x00000006000d7c10 */ /* 0x000fe2000fffe0ff */
[----:B------:R-:W-:-:S04]  /*09d0*/  UISETP.NE.AND UP0, UPT, UR13, 0x1, UPT ;  /* 0x000000010d00788c */ /* 0x000fc8000bf05270 */
[----:B0-----:R-:W-:-:S05]  /*09e0*/  IMAD.WIDE R10, R13, 0x4, R10 ;  /* 0x000000040d0a7825 */ /* 0x001fca00078e020a */
[----:B--2---:R1:W-:Y:S01]  /*09f0*/  STG.E desc[UR18][R10.64], R15 ;  /* 0x0000000f0a007986 */ /* 0x0043e2000c101912 */
[----:B------:R-:W-:Y:S05]  /*0a00*/  BRA.U !UP0, `(.L_x_19) ;  /* 0x0000000108187547 */ /* 0x000fea000b800000 */
[----:B------:R-:W2:Y:S01]  /*0a10*/  LDG.E R13, desc[UR18][R8.64+0x4] ;  /* 0x00000412080d7981 */ /* 0x000ea2000c1e1900 */
[----:B------:R-:W-:-:S03]  /*0a20*/  UISETP.NE.AND UP0, UPT, UR13, 0x2, UPT ;  /* 0x000000020d00788c */ /* 0x000fc6000bf05270 */
[----:B--2---:R3:W-:Y:S06]  /*0a30*/  STG.E desc[UR18][R10.64+0x4], R13 ;  /* 0x0000040d0a007986 */ /* 0x0047ec000c101912 */
[----:B------:R-:W-:Y:S05]  /*0a40*/  BRA.U !UP0, `(.L_x_19) ;  /* 0x0000000108087547 */ /* 0x000fea000b800000 */
[----:B------:R-:W2:Y:S04]  /*0a50*/  LDG.E R9, desc[UR18][R8.64+0x8] ;  /* 0x0000081208097981 */ /* 0x000ea8000c1e1900 */
[----:B--2---:R0:W-:Y:S02]  /*0a60*/  STG.E desc[UR18][R10.64+0x8], R9 ;  /* 0x000008090a007986 */ /* 0x0041e4000c101912 */
.L_x_19:
[----:B------:R-:W-:Y:S05]  /*0a70*/  @P2 BRA `(.L_x_22) ;  /* 0xfffffff800102947 */ /* 0x000fea000383ffff */
.L_x_16:
[----:B------:R-:W-:Y:S05]  /*0a80*/  BSYNC.RECONVERGENT B0 ;  /* 0x0000000000007941 */ /* 0x000fea0003800200 */
.L_x_15:
[----:B------:R-:W5:Y:S01]  /*0a90*/  LDCU UR5, c[0x0][0x388] ;  /* 0x00007100ff0577ac */ /* 0x000f620008000800 */
[----:B------:R-:W-:-:S04]  /*0aa0*/  UIADD3 UR4, UPT, UPT, UR4, 0x1, URZ ;  /* 0x0000000104047890 */ /* 0x000fc8000fffe0ff */
[----:B-----5:R-:W-:-:S09]  /*0ab0*/  UISETP.NE.AND UP0, UPT, UR4, UR5, UPT ;  /* 0x000000050400728c */ /* 0x020fd2000bf05270 */
[----:B------:R-:W-:Y:S05]  /*0ac0*/  BRA.U UP0, `(.L_x_23) ;  /* 0xfffffff500d87547 */ /* 0x000fea000b83ffff */
[----:B------:R-:W-:Y:S05]  /*0ad0*/  EXIT ;  /* 0x000000000000794d */ /* 0x000fea0003800000 */
.L_x_24:
        /* <DEDUP_REMOVED lines=10> */
.L_x_27:


//--------------------- .nv.shared.reserved.0     --------------------------
	.section	.nv.shared.reserved.0,"aw",@nobits
	.weak		__nv_reservedSMEM_offset_0_alias
	.size		__nv_reservedSMEM_offset_0_alias, 0, 64
	.other		__nv_reservedSMEM_offset_0_alias,@"STO_CUDA_RESERVED_SHARED STV_DEFAULT"
__nv_reservedSMEM_offset_0_alias:
	.zero		0
	.zero		64


//--------------------- .nv.constant0._Z11transform_oPfiiiiiiiS_iiiii --------------------------
	.section	.nv.constant0._Z11transform_oPfiiiiiiiS_iiiii,"a",@progbits
	.sectionflags	@""
	.align	4
.nv.constant0._Z11transform_oPfiiiiiiiS_iiiii:
	.zero		964


//--------------------- .nv.constant0._Z13conv_winogradPfS_S_iiiiii --------------------------
	.section	.nv.constant0._Z13conv_winogradPfS_S_iiiiii,"a",@progbits
	.sectionflags	@""
	.align	4
.nv.constant0._Z13conv_winogradPfS_S_iiiiii:
	.zero		944


//--------------------- .nv.constant0._Z11transform_dPfiiiiiiS_iii --------------------------
	.section	.nv.constant0._Z11transform_dPfiiiiiiS_iii,"a",@progbits
	.sectionflags	@""
	.align	4
.nv.constant0._Z11transform_dPfiiiiiiS_iii:
	.zero		948


//--------------------- SYMBOLS --------------------------

	.type		.nv.reservedSmem.offset0,@object
	.size		.nv.reservedSmem.offset0,0x4
